//
// Generated by NVIDIA NVVM Compiler
//
// Compiler Build ID: CL-36424714
// Cuda compilation tools, release 13.0, V13.0.88
// Based on NVVM 20.0.0
//

.version 9.0
.target sm_100
.address_size 64

	// .globl	_Z12henon_kernelPdS_ddi

.visible .entry _Z12henon_kernelPdS_ddi(
	.param .u64 .ptr .align 1 _Z12henon_kernelPdS_ddi_param_0,
	.param .u64 .ptr .align 1 _Z12henon_kernelPdS_ddi_param_1,
	.param .f64 _Z12henon_kernelPdS_ddi_param_2,
	.param .f64 _Z12henon_kernelPdS_ddi_param_3,
	.param .u32 _Z12henon_kernelPdS_ddi_param_4
)
{
	.reg .pred 	%p<6>;
	.reg .b32 	%r<13>;
	.reg .b64 	%rd<8>;
	.reg .b64 	%fd<50>;

	ld.param.u64 	%rd3, [_Z12henon_kernelPdS_ddi_param_0];
	ld.param.u64 	%rd4, [_Z12henon_kernelPdS_ddi_param_1];
	ld.param.f64 	%fd17, [_Z12henon_kernelPdS_ddi_param_2];
	ld.param.f64 	%fd18, [_Z12henon_kernelPdS_ddi_param_3];
	ld.param.u32 	%r8, [_Z12henon_kernelPdS_ddi_param_4];
	cvta.to.global.u64 	%rd5, %rd4;
	cvta.to.global.u64 	%rd6, %rd3;
	mov.u32 	%r9, %ctaid.x;
	mul.wide.u32 	%rd7, %r9, 8;
	add.s64 	%rd1, %rd6, %rd7;
	ld.global.f64 	%fd42, [%rd1];
	add.s64 	%rd2, %rd5, %rd7;
	ld.global.f64 	%fd49, [%rd2];
	setp.lt.s32 	%p1, %r8, 1;
	@%p1 bra 	$L__BB0_7;
	and.b32  	%r1, %r8, 3;
	setp.lt.u32 	%p2, %r8, 4;
	@%p2 bra 	$L__BB0_4;
	and.b32  	%r10, %r8, 2147483644;
	neg.s32 	%r11, %r10;
$L__BB0_3:
	mul.f64 	%fd20, %fd42, %fd42;
	mul.f64 	%fd21, %fd17, %fd20;
	mov.f64 	%fd22, 0d3FF0000000000000;
	sub.f64 	%fd23, %fd22, %fd21;
	add.f64 	%fd24, %fd49, %fd23;
	mul.f64 	%fd25, %fd24, %fd24;
	mul.f64 	%fd26, %fd17, %fd25;
	sub.f64 	%fd27, %fd22, %fd26;
	fma.rn.f64 	%fd28, %fd18, %fd42, %fd27;
	mul.f64 	%fd29, %fd28, %fd28;
	mul.f64 	%fd30, %fd17, %fd29;
	sub.f64 	%fd31, %fd22, %fd30;
	fma.rn.f64 	%fd32, %fd18, %fd24, %fd31;
	mul.f64 	%fd33, %fd32, %fd32;
	mul.f64 	%fd34, %fd17, %fd33;
	sub.f64 	%fd35, %fd22, %fd34;
	fma.rn.f64 	%fd42, %fd18, %fd28, %fd35;
	mul.f64 	%fd49, %fd18, %fd32;
	add.s32 	%r11, %r11, 4;
	setp.ne.s32 	%p3, %r11, 0;
	@%p3 bra 	$L__BB0_3;
$L__BB0_4:
	setp.eq.s32 	%p4, %r1, 0;
	@%p4 bra 	$L__BB0_7;
	neg.s32 	%r12, %r1;
	mov.f64 	%fd47, %fd42;
$L__BB0_6:
	.pragma "nounroll";
	mul.f64 	%fd36, %fd47, %fd47;
	mul.f64 	%fd37, %fd17, %fd36;
	mov.f64 	%fd38, 0d3FF0000000000000;
	sub.f64 	%fd39, %fd38, %fd37;
	add.f64 	%fd42, %fd49, %fd39;
	mul.f64 	%fd49, %fd18, %fd47;
	add.s32 	%r12, %r12, 1;
	setp.ne.s32 	%p5, %r12, 0;
	mov.f64 	%fd47, %fd42;
	@%p5 bra 	$L__BB0_6;
$L__BB0_7:
	st.global.f64 	[%rd1], %fd42;
	st.global.f64 	[%rd2], %fd49;
	ret;

}
	// .globl	_Z17tinkerbell_kernelPdS_ddddi
.visible .entry _Z17tinkerbell_kernelPdS_ddddi(
	.param .u64 .ptr .align 1 _Z17tinkerbell_kernelPdS_ddddi_param_0,
	.param .u64 .ptr .align 1 _Z17tinkerbell_kernelPdS_ddddi_param_1,
	.param .f64 _Z17tinkerbell_kernelPdS_ddddi_param_2,
	.param .f64 _Z17tinkerbell_kernelPdS_ddddi_param_3,
	.param .f64 _Z17tinkerbell_kernelPdS_ddddi_param_4,
	.param .f64 _Z17tinkerbell_kernelPdS_ddddi_param_5,
	.param .u32 _Z17tinkerbell_kernelPdS_ddddi_param_6
)
{
	.reg .pred 	%p<6>;
	.reg .b32 	%r<13>;
	.reg .b64 	%rd<8>;
	.reg .b64 	%fd<73>;

	ld.param.u64 	%rd3, [_Z17tinkerbell_kernelPdS_ddddi_param_0];
	ld.param.u64 	%rd4, [_Z17tinkerbell_kernelPdS_ddddi_param_1];
	ld.param.f64 	%fd17, [_Z17tinkerbell_kernelPdS_ddddi_param_2];
	ld.param.f64 	%fd18, [_Z17tinkerbell_kernelPdS_ddddi_param_3];
	ld.param.f64 	%fd19, [_Z17tinkerbell_kernelPdS_ddddi_param_4];
	ld.param.f64 	%fd20, [_Z17tinkerbell_kernelPdS_ddddi_param_5];
	ld.param.u32 	%r8, [_Z17tinkerbell_kernelPdS_ddddi_param_6];
	cvta.to.global.u64 	%rd5, %rd4;
	cvta.to.global.u64 	%rd6, %rd3;
	mov.u32 	%r9, %ctaid.x;
	mul.wide.u32 	%rd7, %r9, 8;
	add.s64 	%rd1, %rd6, %rd7;
	ld.global.f64 	%fd65, [%rd1];
	add.s64 	%rd2, %rd5, %rd7;
	ld.global.f64 	%fd72, [%rd2];
	setp.lt.s32 	%p1, %r8, 1;
	@%p1 bra 	$L__BB1_7;
	and.b32  	%r1, %r8, 3;
	setp.lt.u32 	%p2, %r8, 4;
	@%p2 bra 	$L__BB1_4;
	and.b32  	%r10, %r8, 2147483644;
	neg.s32 	%r11, %r10;
$L__BB1_3:
	mul.f64 	%fd22, %fd65, %fd65;
	mul.f64 	%fd23, %fd72, %fd72;
	sub.f64 	%fd24, %fd22, %fd23;
	fma.rn.f64 	%fd25, %fd17, %fd65, %fd24;
	fma.rn.f64 	%fd26, %fd18, %fd72, %fd25;
	add.f64 	%fd27, %fd65, %fd65;
	mul.f64 	%fd28, %fd27, %fd72;
	fma.rn.f64 	%fd29, %fd19, %fd65, %fd28;
	fma.rn.f64 	%fd30, %fd20, %fd72, %fd29;
	mul.f64 	%fd31, %fd26, %fd26;
	mul.f64 	%fd32, %fd30, %fd30;
	sub.f64 	%fd33, %fd31, %fd32;
	fma.rn.f64 	%fd34, %fd17, %fd26, %fd33;
	fma.rn.f64 	%fd35, %fd18, %fd30, %fd34;
	add.f64 	%fd36, %fd26, %fd26;
	mul.f64 	%fd37, %fd36, %fd30;
	fma.rn.f64 	%fd38, %fd19, %fd26, %fd37;
	fma.rn.f64 	%fd39, %fd20, %fd30, %fd38;
	mul.f64 	%fd40, %fd35, %fd35;
	mul.f64 	%fd41, %fd39, %fd39;
	sub.f64 	%fd42, %fd40, %fd41;
	fma.rn.f64 	%fd43, %fd17, %fd35, %fd42;
	fma.rn.f64 	%fd44, %fd18, %fd39, %fd43;
	add.f64 	%fd45, %fd35, %fd35;
	mul.f64 	%fd46, %fd45, %fd39;
	fma.rn.f64 	%fd47, %fd19, %fd35, %fd46;
	fma.rn.f64 	%fd48, %fd20, %fd39, %fd47;
	mul.f64 	%fd49, %fd44, %fd44;
	mul.f64 	%fd50, %fd48, %fd48;
	sub.f64 	%fd51, %fd49, %fd50;
	fma.rn.f64 	%fd52, %fd17, %fd44, %fd51;
	fma.rn.f64 	%fd65, %fd18, %fd48, %fd52;
	add.f64 	%fd53, %fd44, %fd44;
	mul.f64 	%fd54, %fd53, %fd48;
	fma.rn.f64 	%fd55, %fd19, %fd44, %fd54;
	fma.rn.f64 	%fd72, %fd20, %fd48, %fd55;
	add.s32 	%r11, %r11, 4;
	setp.ne.s32 	%p3, %r11, 0;
	@%p3 bra 	$L__BB1_3;
$L__BB1_4:
	setp.eq.s32 	%p4, %r1, 0;
	@%p4 bra 	$L__BB1_7;
	neg.s32 	%r12, %r1;
	mov.f64 	%fd70, %fd65;
$L__BB1_6:
	.pragma "nounroll";
	mul.f64 	%fd56, %fd70, %fd70;
	mul.f64 	%fd57, %fd72, %fd72;
	sub.f64 	%fd58, %fd56, %fd57;
	fma.rn.f64 	%fd59, %fd17, %fd70, %fd58;
	fma.rn.f64 	%fd65, %fd18, %fd72, %fd59;
	add.f64 	%fd60, %fd70, %fd70;
	mul.f64 	%fd61, %fd60, %fd72;
	fma.rn.f64 	%fd62, %fd19, %fd70, %fd61;
	fma.rn.f64 	%fd72, %fd20, %fd72, %fd62;
	add.s32 	%r12, %r12, 1;
	setp.ne.s32 	%p5, %r12, 0;
	mov.f64 	%fd70, %fd65;
	@%p5 bra 	$L__BB1_6;
$L__BB1_7:
	st.global.f64 	[%rd1], %fd65;
	st.global.f64 	[%rd2], %fd72;
	ret;

}
	// .globl	_Z15bogdanov_kernelPdS_dddi
.visible .entry _Z15bogdanov_kernelPdS_dddi(
	.param .u64 .ptr .align 1 _Z15bogdanov_kernelPdS_dddi_param_0,
	.param .u64 .ptr .align 1 _Z15bogdanov_kernelPdS_dddi_param_1,
	.param .f64 _Z15bogdanov_kernelPdS_dddi_param_2,
	.param .f64 _Z15bogdanov_kernelPdS_dddi_param_3,
	.param .f64 _Z15bogdanov_kernelPdS_dddi_param_4,
	.param .u32 _Z15bogdanov_kernelPdS_dddi_param_5
)
{
	.reg .pred 	%p<6>;
	.reg .b32 	%r<13>;
	.reg .b64 	%rd<8>;
	.reg .b64 	%fd<62>;

	ld.param.u64 	%rd3, [_Z15bogdanov_kernelPdS_dddi_param_0];
	ld.param.u64 	%rd4, [_Z15bogdanov_kernelPdS_dddi_param_1];
	ld.param.f64 	%fd17, [_Z15bogdanov_kernelPdS_dddi_param_2];
	ld.param.f64 	%fd18, [_Z15bogdanov_kernelPdS_dddi_param_3];
	ld.param.f64 	%fd19, [_Z15bogdanov_kernelPdS_dddi_param_4];
	ld.param.u32 	%r8, [_Z15bogdanov_kernelPdS_dddi_param_5];
	cvta.to.global.u64 	%rd5, %rd4;
	cvta.to.global.u64 	%rd6, %rd3;
	mov.u32 	%r9, %ctaid.x;
	mul.wide.u32 	%rd7, %r9, 8;
	add.s64 	%rd1, %rd6, %rd7;
	ld.global.f64 	%fd60, [%rd1];
	add.s64 	%rd2, %rd5, %rd7;
	ld.global.f64 	%fd61, [%rd2];
	setp.lt.s32 	%p1, %r8, 1;
	@%p1 bra 	$L__BB2_7;
	and.b32  	%r1, %r8, 3;
	setp.lt.u32 	%p2, %r8, 4;
	@%p2 bra 	$L__BB2_4;
	and.b32  	%r10, %r8, 2147483644;
	neg.s32 	%r11, %r10;
$L__BB2_3:
	fma.rn.f64 	%fd21, %fd17, %fd61, %fd61;
	mul.f64 	%fd22, %fd18, %fd60;
	add.f64 	%fd23, %fd60, 0dBFF0000000000000;
	fma.rn.f64 	%fd24, %fd22, %fd23, %fd21;
	mul.f64 	%fd25, %fd19, %fd60;
	fma.rn.f64 	%fd26, %fd25, %fd61, %fd24;
	add.f64 	%fd27, %fd60, %fd26;
	fma.rn.f64 	%fd28, %fd17, %fd26, %fd26;
	mul.f64 	%fd29, %fd18, %fd27;
	add.f64 	%fd30, %fd27, 0dBFF0000000000000;
	fma.rn.f64 	%fd31, %fd29, %fd30, %fd28;
	mul.f64 	%fd32, %fd19, %fd27;
	fma.rn.f64 	%fd33, %fd32, %fd26, %fd31;
	add.f64 	%fd34, %fd27, %fd33;
	fma.rn.f64 	%fd35, %fd17, %fd33, %fd33;
	mul.f64 	%fd36, %fd18, %fd34;
	add.f64 	%fd37, %fd34, 0dBFF0000000000000;
	fma.rn.f64 	%fd38, %fd36, %fd37, %fd35;
	mul.f64 	%fd39, %fd19, %fd34;
	fma.rn.f64 	%fd40, %fd39, %fd33, %fd38;
	add.f64 	%fd41, %fd34, %fd40;
	fma.rn.f64 	%fd42, %fd17, %fd40, %fd40;
	mul.f64 	%fd43, %fd18, %fd41;
	add.f64 	%fd44, %fd41, 0dBFF0000000000000;
	fma.rn.f64 	%fd45, %fd43, %fd44, %fd42;
	mul.f64 	%fd46, %fd19, %fd41;
	fma.rn.f64 	%fd61, %fd46, %fd40, %fd45;
	add.f64 	%fd60, %fd41, %fd61;
	add.s32 	%r11, %r11, 4;
	setp.ne.s32 	%p3, %r11, 0;
	@%p3 bra 	$L__BB2_3;
$L__BB2_4:
	setp.eq.s32 	%p4, %r1, 0;
	@%p4 bra 	$L__BB2_7;
	neg.s32 	%r12, %r1;
$L__BB2_6:
	.pragma "nounroll";
	fma.rn.f64 	%fd47, %fd17, %fd61, %fd61;
	mul.f64 	%fd48, %fd18, %fd60;
	add.f64 	%fd49, %fd60, 0dBFF0000000000000;
	fma.rn.f64 	%fd50, %fd48, %fd49, %fd47;
	mul.f64 	%fd51, %fd19, %fd60;
	fma.rn.f64 	%fd61, %fd51, %fd61, %fd50;
	add.f64 	%fd60, %fd60, %fd61;
	add.s32 	%r12, %r12, 1;
	setp.ne.s32 	%p5, %r12, 0;
	@%p5 bra 	$L__BB2_6;
$L__BB2_7:
	st.global.f64 	[%rd1], %fd60;
	st.global.f64 	[%rd2], %fd61;
	ret;

}
	// .globl	_Z16logistics_kernelPddi
.visible .entry _Z16logistics_kernelPddi(
	.param .u64 .ptr .align 1 _Z16logistics_kernelPddi_param_0,
	.param .f64 _Z16logistics_kernelPddi_param_1,
	.param .u32 _Z16logistics_kernelPddi_param_2
)
{
	.reg .pred 	%p<6>;
	.reg .b32 	%r<13>;
	.reg .b64 	%rd<5>;
	.reg .b64 	%fd<31>;

	ld.param.u64 	%rd2, [_Z16logistics_kernelPddi_param_0];
	ld.param.f64 	%fd9, [_Z16logistics_kernelPddi_param_1];
	ld.param.u32 	%r8, [_Z16logistics_kernelPddi_param_2];
	cvta.to.global.u64 	%rd3, %rd2;
	mov.u32 	%r9, %ctaid.x;
	mul.wide.u32 	%rd4, %r9, 8;
	add.s64 	%rd1, %rd3, %rd4;
	ld.global.f64 	%fd30, [%rd1];
	setp.lt.s32 	%p1, %r8, 1;
	@%p1 bra 	$L__BB3_7;
	and.b32  	%r1, %r8, 3;
	setp.lt.u32 	%p2, %r8, 4;
	@%p2 bra 	$L__BB3_4;
	and.b32  	%r10, %r8, 2147483644;
	neg.s32 	%r11, %r10;
$L__BB3_3:
	mul.f64 	%fd11, %fd9, %fd30;
	mov.f64 	%fd12, 0d3FF0000000000000;
	sub.f64 	%fd13, %fd12, %fd30;
	mul.f64 	%fd14, %fd11, %fd13;
	mul.f64 	%fd15, %fd9, %fd14;
	sub.f64 	%fd16, %fd12, %fd14;
	mul.f64 	%fd17, %fd15, %fd16;
	mul.f64 	%fd18, %fd9, %fd17;
	sub.f64 	%fd19, %fd12, %fd17;
	mul.f64 	%fd20, %fd18, %fd19;
	mul.f64 	%fd21, %fd9, %fd20;
	sub.f64 	%fd22, %fd12, %fd20;
	mul.f64 	%fd30, %fd21, %fd22;
	add.s32 	%r11, %r11, 4;
	setp.ne.s32 	%p3, %r11, 0;
	@%p3 bra 	$L__BB3_3;
$L__BB3_4:
	setp.eq.s32 	%p4, %r1, 0;
	@%p4 bra 	$L__BB3_7;
	neg.s32 	%r12, %r1;
$L__BB3_6:
	.pragma "nounroll";
	mul.f64 	%fd23, %fd9, %fd30;
	mov.f64 	%fd24, 0d3FF0000000000000;
	sub.f64 	%fd25, %fd24, %fd30;
	mul.f64 	%fd30, %fd23, %fd25;
	add.s32 	%r12, %r12, 1;
	setp.ne.s32 	%p5, %r12, 0;
	@%p5 bra 	$L__BB3_6;
$L__BB3_7:
	st.global.f64 	[%rd1], %fd30;
	ret;

}
	// .globl	_Z11coll_kernelPiS_i
.visible .entry _Z11coll_kernelPiS_i(
	.param .u64 .ptr .align 1 _Z11coll_kernelPiS_i_param_0,
	.param .u64 .ptr .align 1 _Z11coll_kernelPiS_i_param_1,
	.param .u32 _Z11coll_kernelPiS_i_param_2
)
{
	.reg .pred 	%p<6>;
	.reg .b32 	%r<15>;
	.reg .b64 	%rd<8>;

	ld.param.u64 	%rd2, [_Z11coll_kernelPiS_i_param_0];
	ld.param.u64 	%rd3, [_Z11coll_kernelPiS_i_param_1];
	ld.param.u32 	%r8, [_Z11coll_kernelPiS_i_param_2];
	mov.u32 	%r1, %ctaid.x;
	setp.ge.s32 	%p2, %r1, %r8;
	@%p2 bra 	$L__BB4_5;
	cvta.to.global.u64 	%rd4, %rd3;
	cvta.to.global.u64 	%rd5, %rd2;
	mul.wide.u32 	%rd6, %r1, 4;
	add.s64 	%rd7, %rd5, %rd6;
	ld.global.u32 	%r13, [%rd7];
	add.s64 	%rd1, %rd4, %rd6;
	mov.b32 	%r14, 1;
$L__BB4_2:
	add.s32 	%r5, %r14, 1;
	and.b32  	%r10, %r13, 1;
	setp.eq.b32 	%p3, %r10, 1;
	shr.s32 	%r11, %r13, 1;
	mad.lo.s32 	%r12, %r13, 3, 1;
	selp.b32 	%r13, %r12, %r11, %p3;
	setp.ne.s32 	%p4, %r13, 1;
	setp.lt.u32 	%p5, %r14, 9999;
	selp.b32 	%r7, %r5, 888888, %p5;
	and.pred  	%p1, %p5, %p4;
	@%p1 bra 	$L__BB4_4;
	st.global.u32 	[%rd1], %r7;
$L__BB4_4:
	mov.u32 	%r14, %r5;
	@%p1 bra 	$L__BB4_2;
$L__BB4_5:
	ret;

}


// ===== COMPILED SASS (sm_100) =====

	.target	sm_100

	.elftype	@"ET_EXEC"


//--------------------- .note.nv.tkinfo           --------------------------
	.section	.note.nv.tkinfo,"",@"SHT_NOTE"
	.sectionflags	@"SHF_NOTE_NV_TKINFO"
	.tkinfo
        /*0018*/ 	.word	0x00000002
        /*0030*/ 	.string	""
        /*0030*/ 	.string	"ptxas"
        /*0030*/ 	.string	"Cuda compilation tools, release 13.0, V13.0.88"
        /*0030*/ 	.string	"Build cuda_13.0.r13.0/compiler.36424714_0"
        /*0030*/ 	.string	"-arch sm_100 -m 64 "



//--------------------- .note.nv.cuinfo           --------------------------
	.section	.note.nv.cuinfo,"",@"SHT_NOTE"
	.sectionflags	@"SHF_NOTE_NV_CUINFO"
        /*0018*/ 	.short	0x0002
        /*001a*/ 	.short	0x0064
        /*001c*/ 	.short	0x0082
	.zero		2


//--------------------- .nv.info                  --------------------------
	.section	.nv.info,"",@"SHT_CUDA_INFO"
	.align	4


	//----- nvinfo : EIATTR_REGCOUNT
	.align		4
        /*0000*/ 	.byte	0x04, 0x2f
        /*0002*/ 	.short	(.L_1 - .L_0)
	.align		4
.L_0:
        /*0004*/ 	.word	index@(_Z12henon_kernelPdS_ddi)
        /*0008*/ 	.word	0x00000016


	//----- nvinfo : EIATTR_FRAME_SIZE
	.align		4
.L_1:
        /*000c*/ 	.byte	0x04, 0x11
        /*000e*/ 	.short	(.L_3 - .L_2)
	.align		4
.L_2:
        /*0010*/ 	.word	index@(_Z12henon_kernelPdS_ddi)
        /*0014*/ 	.word	0x00000000


	//----- nvinfo : EIATTR_REGCOUNT
	.align		4
.L_3:
        /*0018*/ 	.byte	0x04, 0x2f
        /*001a*/ 	.short	(.L_5 - .L_4)
	.align		4
.L_4:
        /*001c*/ 	.word	index@(_Z17tinkerbell_kernelPdS_ddddi)
        /*0020*/ 	.word	0x00000010


	//----- nvinfo : EIATTR_FRAME_SIZE
	.align		4
.L_5:
        /*0024*/ 	.byte	0x04, 0x11
        /*0026*/ 	.short	(.L_7 - .L_6)
	.align		4
.L_6:
        /*0028*/ 	.word	index@(_Z17tinkerbell_kernelPdS_ddddi)
        /*002c*/ 	.word	0x00000000


	//----- nvinfo : EIATTR_REGCOUNT
	.align		4
.L_7:
        /*0030*/ 	.byte	0x04, 0x2f
        /*0032*/ 	.short	(.L_9 - .L_8)
	.align		4
.L_8:
        /*0034*/ 	.word	index@(_Z15bogdanov_kernelPdS_dddi)
        /*0038*/ 	.word	0x00000014


	//----- nvinfo : EIATTR_FRAME_SIZE
	.align		4
.L_9:
        /*003c*/ 	.byte	0x04, 0x11
        /*003e*/ 	.short	(.L_11 - .L_10)
	.align		4
.L_10:
        /*0040*/ 	.word	index@(_Z15bogdanov_kernelPdS_dddi)
        /*0044*/ 	.word	0x00000000


	//----- nvinfo : EIATTR_REGCOUNT
	.align		4
.L_11:
        /*0048*/ 	.byte	0x04, 0x2f
        /*004a*/ 	.short	(.L_13 - .L_12)
	.align		4
.L_12:
        /*004c*/ 	.word	index@(_Z16logistics_kernelPddi)
        /*0050*/ 	.word	0x0000000a


	//----- nvinfo : EIATTR_FRAME_SIZE
	.align		4
.L_13:
        /*0054*/ 	.byte	0x04, 0x11
        /*0056*/ 	.short	(.L_15 - .L_14)
	.align		4
.L_14:
        /*0058*/ 	.word	index@(_Z16logistics_kernelPddi)
        /*005c*/ 	.word	0x00000000


	//----- nvinfo : EIATTR_REGCOUNT
	.align		4
.L_15:
        /*0060*/ 	.byte	0x04, 0x2f
        /*0062*/ 	.short	(.L_17 - .L_16)
	.align		4
.L_16:
        /*0064*/ 	.word	index@(_Z11coll_kernelPiS_i)
        /*0068*/ 	.word	0x0000000c


	//----- nvinfo : EIATTR_FRAME_SIZE
	.align		4
.L_17:
        /*006c*/ 	.byte	0x04, 0x11
        /*006e*/ 	.short	(.L_19 - .L_18)
	.align		4
.L_18:
        /*0070*/ 	.word	index@(_Z11coll_kernelPiS_i)
        /*0074*/ 	.word	0x00000000


	//----- nvinfo : EIATTR_MIN_STACK_SIZE
	.align		4
.L_19:
        /*0078*/ 	.byte	0x04, 0x12
        /*007a*/ 	.short	(.L_21 - .L_20)
	.align		4
.L_20:
        /*007c*/ 	.word	index@(_Z11coll_kernelPiS_i)
        /*0080*/ 	.word	0x00000000


	//----- nvinfo : EIATTR_MIN_STACK_SIZE
	.align		4
.L_21:
        /*0084*/ 	.byte	0x04, 0x12
        /*0086*/ 	.short	(.L_23 - .L_22)
	.align		4
.L_22:
        /*0088*/ 	.word	index@(_Z16logistics_kernelPddi)
        /*008c*/ 	.word	0x00000000


	//----- nvinfo : EIATTR_MIN_STACK_SIZE
	.align		4
.L_23:
        /*0090*/ 	.byte	0x04, 0x12
        /*0092*/ 	.short	(.L_25 - .L_24)
	.align		4
.L_24:
        /*0094*/ 	.word	index@(_Z15bogdanov_kernelPdS_dddi)
        /*0098*/ 	.word	0x00000000


	//----- nvinfo : EIATTR_MIN_STACK_SIZE
	.align		4
.L_25:
        /*009c*/ 	.byte	0x04, 0x12
        /*009e*/ 	.short	(.L_27 - .L_26)
	.align		4
.L_26:
        /*00a0*/ 	.word	index@(_Z17tinkerbell_kernelPdS_ddddi)
        /*00a4*/ 	.word	0x00000000


	//----- nvinfo : EIATTR_MIN_STACK_SIZE
	.align		4
.L_27:
        /*00a8*/ 	.byte	0x04, 0x12
        /*00aa*/ 	.short	(.L_29 - .L_28)
	.align		4
.L_28:
        /*00ac*/ 	.word	index@(_Z12henon_kernelPdS_ddi)
        /*00b0*/ 	.word	0x00000000
.L_29:


//--------------------- .nv.compat                --------------------------
	.section	.nv.compat,"",@"SHT_CUDA_COMPAT_INFO"
	.align	4
        /*0000*/ 	.byte	0x02, 0x09, 0x00, 0x00, 0x02, 0x02, 0x01, 0x00, 0x02, 0x05, 0x05, 0x00, 0x03, 0x07, 0x01, 0x01
        /*0010*/ 	.byte	0x02, 0x03, 0x00, 0x00, 0x02, 0x06, 0x01, 0x00, 0x04, 0x0b, 0x08, 0x00, 0x01, 0x00, 0x00, 0x00
        /*0020*/ 	.byte	0x00, 0x00, 0x00, 0x00


//--------------------- .nv.info._Z11coll_kernelPiS_i --------------------------
	.section	.nv.info._Z11coll_kernelPiS_i,"",@"SHT_CUDA_INFO"
	.sectionflags	@""
	.align	4


	//----- nvinfo : EIATTR_CUDA_API_VERSION
	.align		4
        /*0000*/ 	.byte	0x04, 0x37
        /*0002*/ 	.short	(.L_31 - .L_30)
.L_30:
        /*0004*/ 	.word	0x00000082


	//----- nvinfo : EIATTR_KPARAM_INFO
	.align		4
.L_31:
        /*0008*/ 	.byte	0x04, 0x17
        /*000a*/ 	.short	(.L_33 - .L_32)
.L_32:
        /*000c*/ 	.word	0x00000000
        /*0010*/ 	.short	0x0002
        /*0012*/ 	.short	0x0010
        /*0014*/ 	.byte	0x00, 0xf0, 0x11, 0x00


	//----- nvinfo : EIATTR_KPARAM_INFO
	.align		4
.L_33:
        /*0018*/ 	.byte	0x04, 0x17
        /*001a*/ 	.short	(.L_35 - .L_34)
.L_34:
        /*001c*/ 	.word	0x00000000
        /*0020*/ 	.short	0x0001
        /*0022*/ 	.short	0x0008
        /*0024*/ 	.byte	0x00, 0xf5, 0x21, 0x00


	//----- nvinfo : EIATTR_KPARAM_INFO
	.align		4
.L_35:
        /*0028*/ 	.byte	0x04, 0x17
        /*002a*/ 	.short	(.L_37 - .L_36)
.L_36:
        /*002c*/ 	.word	0x00000000
        /*0030*/ 	.short	0x0000
        /*0032*/ 	.short	0x0000
        /*0034*/ 	.byte	0x00, 0xf5, 0x21, 0x00


	//----- nvinfo : EIATTR_SPARSE_MMA_MASK
	.align		4
.L_37:
        /*0038*/ 	.byte	0x03, 0x50
        /*003a*/ 	.short	0x0000


	//----- nvinfo : EIATTR_MAXREG_COUNT
	.align		4
        /*003c*/ 	.byte	0x03, 0x1b
        /*003e*/ 	.short	0x00ff


	//----- nvinfo : EIATTR_MERCURY_ISA_VERSION
	.align		4
        /*0040*/ 	.byte	0x03, 0x5f
        /*0042*/ 	.short	0x0101


	//----- nvinfo : EIATTR_VRC_CTA_INIT_COUNT
	.align		4
        /*0044*/ 	.byte	0x02, 0x4a
	.zero		1
	.zero		1


	//----- nvinfo : EIATTR_EXIT_INSTR_OFFSETS
	.align		4
        /*0048*/ 	.byte	0x04, 0x1c
        /*004a*/ 	.short	(.L_39 - .L_38)


	//   ....[0]....
.L_38:
        /*004c*/ 	.word	0x00000040


	//   ....[1]....
        /*0050*/ 	.word	0x00000190


	//----- nvinfo : EIATTR_CBANK_PARAM_SIZE
	.align		4
.L_39:
        /*0054*/ 	.byte	0x03, 0x19
        /*0056*/ 	.short	0x0014


	//----- nvinfo : EIATTR_PARAM_CBANK
	.align		4
        /*0058*/ 	.byte	0x04, 0x0a
        /*005a*/ 	.short	(.L_41 - .L_40)
	.align		4
.L_40:
        /*005c*/ 	.word	index@(.nv.constant0._Z11coll_kernelPiS_i)
        /*0060*/ 	.short	0x0380
        /*0062*/ 	.short	0x0014


	//----- nvinfo : EIATTR_SW_WAR
	.align		4
.L_41:
        /*0064*/ 	.byte	0x04, 0x36
        /*0066*/ 	.short	(.L_43 - .L_42)
.L_42:
        /*0068*/ 	.word	0x00000008
.L_43:


//--------------------- .nv.info._Z16logistics_kernelPddi --------------------------
	.section	.nv.info._Z16logistics_kernelPddi,"",@"SHT_CUDA_INFO"
	.sectionflags	@""
	.align	4


	//----- nvinfo : EIATTR_CUDA_API_VERSION
	.align		4
        /*0000*/ 	.byte	0x04, 0x37
        /*0002*/ 	.short	(.L_45 - .L_44)
.L_44:
        /*0004*/ 	.word	0x00000082


	//----- nvinfo : EIATTR_KPARAM_INFO
	.align		4
.L_45:
        /*0008*/ 	.byte	0x04, 0x17
        /*000a*/ 	.short	(.L_47 - .L_46)
.L_46:
        /*000c*/ 	.word	0x00000000
        /*0010*/ 	.short	0x0002
        /*0012*/ 	.short	0x0010
        /*0014*/ 	.byte	0x00, 0xf0, 0x11, 0x00


	//----- nvinfo : EIATTR_KPARAM_INFO
	.align		4
.L_47:
        /*0018*/ 	.byte	0x04, 0x17
        /*001a*/ 	.short	(.L_49 - .L_48)
.L_48:
        /*001c*/ 	.word	0x00000000
        /*0020*/ 	.short	0x0001
        /*0022*/ 	.short	0x0008
        /*0024*/ 	.byte	0x00, 0xf0, 0x21, 0x00


	//----- nvinfo : EIATTR_KPARAM_INFO
	.align		4
.L_49:
        /*0028*/ 	.byte	0x04, 0x17
        /*002a*/ 	.short	(.L_51 - .L_50)
.L_50:
        /*002c*/ 	.word	0x00000000
        /*0030*/ 	.short	0x0000
        /*0032*/ 	.short	0x0000
        /*0034*/ 	.byte	0x00, 0xf5, 0x21, 0x00


	//----- nvinfo : EIATTR_SPARSE_MMA_MASK
	.align		4
.L_51:
        /*0038*/ 	.byte	0x03, 0x50
        /*003a*/ 	.short	0x0000


	//----- nvinfo : EIATTR_MAXREG_COUNT
	.align		4
        /*003c*/ 	.byte	0x03, 0x1b
        /*003e*/ 	.short	0x00ff


	//----- nvinfo : EIATTR_MERCURY_ISA_VERSION
	.align		4
        /*0040*/ 	.byte	0x03, 0x5f
        /*0042*/ 	.short	0x0101


	//----- nvinfo : EIATTR_VRC_CTA_INIT_COUNT
	.align		4
        /*0044*/ 	.byte	0x02, 0x4a
	.zero		1
	.zero		1


	//----- nvinfo : EIATTR_EXIT_INSTR_OFFSETS
	.align		4
        /*0048*/ 	.byte	0x04, 0x1c
        /*004a*/ 	.short	(.L_53 - .L_52)


	//   ....[0]....
.L_52:
        /*004c*/ 	.word	0x00000840


	//----- nvinfo : EIATTR_CBANK_PARAM_SIZE
	.align		4
.L_53:
        /*0050*/ 	.byte	0x03, 0x19
        /*0052*/ 	.short	0x0014


	//----- nvinfo : EIATTR_PARAM_CBANK
	.align		4
        /*0054*/ 	.byte	0x04, 0x0a
        /*0056*/ 	.short	(.L_55 - .L_54)
	.align		4
.L_54:
        /*0058*/ 	.word	index@(.nv.constant0._Z16logistics_kernelPddi)
        /*005c*/ 	.short	0x0380
        /*005e*/ 	.short	0x0014


	//----- nvinfo : EIATTR_SW_WAR
	.align		4
.L_55:
        /*0060*/ 	.byte	0x04, 0x36
        /*0062*/ 	.short	(.L_57 - .L_56)
.L_56:
        /*0064*/ 	.word	0x00000008
.L_57:


//--------------------- .nv.info._Z15bogdanov_kernelPdS_dddi --------------------------
	.section	.nv.info._Z15bogdanov_kernelPdS_dddi,"",@"SHT_CUDA_INFO"
	.sectionflags	@""
	.align	4


	//----- nvinfo : EIATTR_CUDA_API_VERSION
	.align		4
        /*0000*/ 	.byte	0x04, 0x37
        /*0002*/ 	.short	(.L_59 - .L_58)
.L_58:
        /*0004*/ 	.word	0x00000082


	//----- nvinfo : EIATTR_KPARAM_INFO
	.align		4
.L_59:
        /*0008*/ 	.byte	0x04, 0x17
        /*000a*/ 	.short	(.L_61 - .L_60)
.L_60:
        /*000c*/ 	.word	0x00000000
        /*0010*/ 	.short	0x0005
        /*0012*/ 	.short	0x0028
        /*0014*/ 	.byte	0x00, 0xf0, 0x11, 0x00


	//----- nvinfo : EIATTR_KPARAM_INFO
	.align		4
.L_61:
        /*0018*/ 	.byte	0x04, 0x17
        /*001a*/ 	.short	(.L_63 - .L_62)
.L_62:
        /*001c*/ 	.word	0x00000000
        /*0020*/ 	.short	0x0004
        /*0022*/ 	.short	0x0020
        /*0024*/ 	.byte	0x00, 0xf0, 0x21, 0x00


	//----- nvinfo : EIATTR_KPARAM_INFO
	.align		4
.L_63:
        /*0028*/ 	.byte	0x04, 0x17
        /*002a*/ 	.short	(.L_65 - .L_64)
.L_64:
        /*002c*/ 	.word	0x00000000
        /*0030*/ 	.short	0x0003
        /*0032*/ 	.short	0x0018
        /*0034*/ 	.byte	0x00, 0xf0, 0x21, 0x00


	//----- nvinfo : EIATTR_KPARAM_INFO
	.align		4
.L_65:
        /*0038*/ 	.byte	0x04, 0x17
        /*003a*/ 	.short	(.L_67 - .L_66)
.L_66:
        /*003c*/ 	.word	0x00000000
        /*0040*/ 	.short	0x0002
        /*0042*/ 	.short	0x0010
        /*0044*/ 	.byte	0x00, 0xf0, 0x21, 0x00


	//----- nvinfo : EIATTR_KPARAM_INFO
	.align		4
.L_67:
        /*0048*/ 	.byte	0x04, 0x17
        /*004a*/ 	.short	(.L_69 - .L_68)
.L_68:
        /*004c*/ 	.word	0x00000000
        /*0050*/ 	.short	0x0001
        /*0052*/ 	.short	0x0008
        /*0054*/ 	.byte	0x00, 0xf5, 0x21, 0x00


	//----- nvinfo : EIATTR_KPARAM_INFO
	.align		4
.L_69:
        /*0058*/ 	.byte	0x04, 0x17
        /*005a*/ 	.short	(.L_71 - .L_70)
.L_70:
        /*005c*/ 	.word	0x00000000
        /*0060*/ 	.short	0x0000
        /*0062*/ 	.short	0x0000
        /*0064*/ 	.byte	0x00, 0xf5, 0x21, 0x00


	//----- nvinfo : EIATTR_SPARSE_MMA_MASK
	.align		4
.L_71:
        /*0068*/ 	.byte	0x03, 0x50
        /*006a*/ 	.short	0x0000


	//----- nvinfo : EIATTR_MAXREG_COUNT
	.align		4
        /*006c*/ 	.byte	0x03, 0x1b
        /*006e*/ 	.short	0x00ff


	//----- nvinfo : EIATTR_MERCURY_ISA_VERSION
	.align		4
        /*0070*/ 	.byte	0x03, 0x5f
        /*0072*/ 	.short	0x0101


	//----- nvinfo : EIATTR_VRC_CTA_INIT_COUNT
	.align		4
        /*0074*/ 	.byte	0x02, 0x4a
	.zero		1
	.zero		1


	//----- nvinfo : EIATTR_EXIT_INSTR_OFFSETS
	.align		4
        /*0078*/ 	.byte	0x04, 0x1c
        /*007a*/ 	.short	(.L_73 - .L_72)


	//   ....[0]....
.L_72:
        /*007c*/ 	.word	0x00000430


	//----- nvinfo : EIATTR_CBANK_PARAM_SIZE
	.align		4
.L_73:
        /*0080*/ 	.byte	0x03, 0x19
        /*0082*/ 	.short	0x002c


	//----- nvinfo : EIATTR_PARAM_CBANK
	.align		4
        /*0084*/ 	.byte	0x04, 0x0a
        /*0086*/ 	.short	(.L_75 - .L_74)
	.align		4
.L_74:
        /*0088*/ 	.word	index@(.nv.constant0._Z15bogdanov_kernelPdS_dddi)
        /*008c*/ 	.short	0x0380
        /*008e*/ 	.short	0x002c


	//----- nvinfo : EIATTR_SW_WAR
	.align		4
.L_75:
        /*0090*/ 	.byte	0x04, 0x36
        /*0092*/ 	.short	(.L_77 - .L_76)
.L_76:
        /*0094*/ 	.word	0x00000008
.L_77:


//--------------------- .nv.info._Z17tinkerbell_kernelPdS_ddddi --------------------------
	.section	.nv.info._Z17tinkerbell_kernelPdS_ddddi,"",@"SHT_CUDA_INFO"
	.sectionflags	@""
	.align	4


	//----- nvinfo : EIATTR_CUDA_API_VERSION
	.align		4
        /*0000*/ 	.byte	0x04, 0x37
        /*0002*/ 	.short	(.L_79 - .L_78)
.L_78:
        /*0004*/ 	.word	0x00000082


	//----- nvinfo : EIATTR_KPARAM_INFO
	.align		4
.L_79:
        /*0008*/ 	.byte	0x04, 0x17
        /*000a*/ 	.short	(.L_81 - .L_80)
.L_80:
        /*000c*/ 	.word	0x00000000
        /*0010*/ 	.short	0x0006
        /*0012*/ 	.short	0x0030
        /*0014*/ 	.byte	0x00, 0xf0, 0x11, 0x00


	//----- nvinfo : EIATTR_KPARAM_INFO
	.align		4
.L_81:
        /*0018*/ 	.byte	0x04, 0x17
        /*001a*/ 	.short	(.L_83 - .L_82)
.L_82:
        /*001c*/ 	.word	0x00000000
        /*0020*/ 	.short	0x0005
        /*0022*/ 	.short	0x0028
        /*0024*/ 	.byte	0x00, 0xf0, 0x21, 0x00


	//----- nvinfo : EIATTR_KPARAM_INFO
	.align		4
.L_83:
        /*0028*/ 	.byte	0x04, 0x17
        /*002a*/ 	.short	(.L_85 - .L_84)
.L_84:
        /*002c*/ 	.word	0x00000000
        /*0030*/ 	.short	0x0004
        /*0032*/ 	.short	0x0020
        /*0034*/ 	.byte	0x00, 0xf0, 0x21, 0x00


	//----- nvinfo : EIATTR_KPARAM_INFO
	.align		4
.L_85:
        /*0038*/ 	.byte	0x04, 0x17
        /*003a*/ 	.short	(.L_87 - .L_86)
.L_86:
        /*003c*/ 	.word	0x00000000
        /*0040*/ 	.short	0x0003
        /*0042*/ 	.short	0x0018
        /*0044*/ 	.byte	0x00, 0xf0, 0x21, 0x00


	//----- nvinfo : EIATTR_KPARAM_INFO
	.align		4
.L_87:
        /*0048*/ 	.byte	0x04, 0x17
        /*004a*/ 	.short	(.L_89 - .L_88)
.L_88:
        /*004c*/ 	.word	0x00000000
        /*0050*/ 	.short	0x0002
        /*0052*/ 	.short	0x0010
        /*0054*/ 	.byte	0x00, 0xf0, 0x21, 0x00


	//----- nvinfo : EIATTR_KPARAM_INFO
	.align		4
.L_89:
        /*0058*/ 	.byte	0x04, 0x17
        /*005a*/ 	.short	(.L_91 - .L_90)
.L_90:
        /*005c*/ 	.word	0x00000000
        /*0060*/ 	.short	0x0001
        /*0062*/ 	.short	0x0008
        /*0064*/ 	.byte	0x00, 0xf5, 0x21, 0x00


	//----- nvinfo : EIATTR_KPARAM_INFO
	.align		4
.L_91:
        /*0068*/ 	.byte	0x04, 0x17
        /*006a*/ 	.short	(.L_93 - .L_92)
.L_92:
        /*006c*/ 	.word	0x00000000
        /*0070*/ 	.short	0x0000
        /*0072*/ 	.short	0x0000
        /*0074*/ 	.byte	0x00, 0xf5, 0x21, 0x00


	//----- nvinfo : EIATTR_SPARSE_MMA_MASK
	.align		4
.L_93:
        /*0078*/ 	.byte	0x03, 0x50
        /*007a*/ 	.short	0x0000


	//----- nvinfo : EIATTR_MAXREG_COUNT
	.align		4
        /*007c*/ 	.byte	0x03, 0x1b
        /*007e*/ 	.short	0x00ff


	//----- nvinfo : EIATTR_MERCURY_ISA_VERSION
	.align		4
        /*0080*/ 	.byte	0x03, 0x5f
        /*0082*/ 	.short	0x0101


	//----- nvinfo : EIATTR_VRC_CTA_INIT_COUNT
	.align		4
        /*0084*/ 	.byte	0x02, 0x4a
	.zero		1
	.zero		1


	//----- nvinfo : EIATTR_EXIT_INSTR_OFFSETS
	.align		4
        /*0088*/ 	.byte	0x04, 0x1c
        /*008a*/ 	.short	(.L_95 - .L_94)


	//   ....[0]....
.L_94:
        /*008c*/ 	.word	0x00000480


	//----- nvinfo : EIATTR_CBANK_PARAM_SIZE
	.align		4
.L_95:
        /*0090*/ 	.byte	0x03, 0x19
        /*0092*/ 	.short	0x0034


	//----- nvinfo : EIATTR_PARAM_CBANK
	.align		4
        /*0094*/ 	.byte	0x04, 0x0a
        /*0096*/ 	.short	(.L_97 - .L_96)
	.align		4
.L_96:
        /*0098*/ 	.word	index@(.nv.constant0._Z17tinkerbell_kernelPdS_ddddi)
        /*009c*/ 	.short	0x0380
        /*009e*/ 	.short	0x0034


	//----- nvinfo : EIATTR_SW_WAR
	.align		4
.L_97:
        /*00a0*/ 	.byte	0x04, 0x36
        /*00a2*/ 	.short	(.L_99 - .L_98)
.L_98:
        /*00a4*/ 	.word	0x00000008
.L_99:


//--------------------- .nv.info._Z12henon_kernelPdS_ddi --------------------------
	.section	.nv.info._Z12henon_kernelPdS_ddi,"",@"SHT_CUDA_INFO"
	.sectionflags	@""
	.align	4


	//----- nvinfo : EIATTR_CUDA_API_VERSION
	.align		4
        /*0000*/ 	.byte	0x04, 0x37
        /*0002*/ 	.short	(.L_101 - .L_100)
.L_100:
        /*0004*/ 	.word	0x00000082


	//----- nvinfo : EIATTR_KPARAM_INFO
	.align		4
.L_101:
        /*0008*/ 	.byte	0x04, 0x17
        /*000a*/ 	.short	(.L_103 - .L_102)
.L_102:
        /*000c*/ 	.word	0x00000000
        /*0010*/ 	.short	0x0004
        /*0012*/ 	.short	0x0020
        /*0014*/ 	.byte	0x00, 0xf0, 0x11, 0x00


	//----- nvinfo : EIATTR_KPARAM_INFO
	.align		4
.L_103:
        /*0018*/ 	.byte	0x04, 0x17
        /*001a*/ 	.short	(.L_105 - .L_104)
.L_104:
        /*001c*/ 	.word	0x00000000
        /*0020*/ 	.short	0x0003
        /*0022*/ 	.short	0x0018
        /*0024*/ 	.byte	0x00, 0xf0, 0x21, 0x00


	//----- nvinfo : EIATTR_KPARAM_INFO
	.align		4
.L_105:
        /*0028*/ 	.byte	0x04, 0x17
        /*002a*/ 	.short	(.L_107 - .L_106)
.L_106:
        /*002c*/ 	.word	0x00000000
        /*0030*/ 	.short	0x0002
        /*0032*/ 	.short	0x0010
        /*0034*/ 	.byte	0x00, 0xf0, 0x21, 0x00


	//----- nvinfo : EIATTR_KPARAM_INFO
	.align		4
.L_107:
        /*0038*/ 	.byte	0x04, 0x17
        /*003a*/ 	.short	(.L_109 - .L_108)
.L_108:
        /*003c*/ 	.word	0x00000000
        /*0040*/ 	.short	0x0001
        /*0042*/ 	.short	0x0008
        /*0044*/ 	.byte	0x00, 0xf5, 0x21, 0x00


	//----- nvinfo : EIATTR_KPARAM_INFO
	.align		4
.L_109:
        /*0048*/ 	.byte	0x04, 0x17
        /*004a*/ 	.short	(.L_111 - .L_110)
.L_110:
        /*004c*/ 	.word	0x00000000
        /*0050*/ 	.short	0x0000
        /*0052*/ 	.short	0x0000
        /*0054*/ 	.byte	0x00, 0xf5, 0x21, 0x00


	//----- nvinfo : EIATTR_SPARSE_MMA_MASK
	.align		4
.L_111:
        /*0058*/ 	.byte	0x03, 0x50
        /*005a*/ 	.short	0x0000


	//----- nvinfo : EIATTR_MAXREG_COUNT
	.align		4
        /*005c*/ 	.byte	0x03, 0x1b
        /*005e*/ 	.short	0x00ff


	//----- nvinfo : EIATTR_MERCURY_ISA_VERSION
	.align		4
        /*0060*/ 	.byte	0x03, 0x5f
        /*0062*/ 	.short	0x0101


	//----- nvinfo : EIATTR_VRC_CTA_INIT_COUNT
	.align		4
        /*0064*/ 	.byte	0x02, 0x4a
	.zero		1
	.zero		1


	//----- nvinfo : EIATTR_EXIT_INSTR_OFFSETS
	.align		4
        /*0068*/ 	.byte	0x04, 0x1c
        /*006a*/ 	.short	(.L_113 - .L_112)


	//   ....[0]....
.L_112:
        /*006c*/ 	.word	0x00000940


	//----- nvinfo : EIATTR_CBANK_PARAM_SIZE
	.align		4
.L_113:
        /*0070*/ 	.byte	0x03, 0x19
        /*0072*/ 	.short	0x0024


	//----- nvinfo : EIATTR_PARAM_CBANK
	.align		4
        /*0074*/ 	.byte	0x04, 0x0a
        /*0076*/ 	.short	(.L_115 - .L_114)
	.align		4
.L_114:
        /*0078*/ 	.word	index@(.nv.constant0._Z12henon_kernelPdS_ddi)
        /*007c*/ 	.short	0x0380
        /*007e*/ 	.short	0x0024


	//----- nvinfo : EIATTR_SW_WAR
	.align		4
.L_115:
        /*0080*/ 	.byte	0x04, 0x36
        /*0082*/ 	.short	(.L_117 - .L_116)
.L_116:
        /*0084*/ 	.word	0x00000008
.L_117:


//--------------------- .nv.callgraph             --------------------------
	.section	.nv.callgraph,"",@"SHT_CUDA_CALLGRAPH"
	.align	4
	.sectionentsize	8
	.align		4
        /*0000*/ 	.word	0x00000000
	.align		4
        /*0004*/ 	.word	0xffffffff
	.align		4
        /*0008*/ 	.word	0x00000000
	.align		4
        /*000c*/ 	.word	0xfffffffe
	.align		4
        /*0010*/ 	.word	0x00000000
	.align		4
        /*0014*/ 	.word	0xfffffffd
	.align		4
        /*0018*/ 	.word	0x00000000
	.align		4
        /*001c*/ 	.word	0xfffffffc


//--------------------- .text._Z11coll_kernelPiS_i --------------------------
	.section	.text._Z11coll_kernelPiS_i,"ax",@progbits
	.align	128
        .global         _Z11coll_kernelPiS_i
        .type           _Z11coll_kernelPiS_i,@function
        .size           _Z11coll_kernelPiS_i,(.L_x_28 - _Z11coll_kernelPiS_i)
        .other          _Z11coll_kernelPiS_i,@"STO_CUDA_ENTRY STV_DEFAULT"
_Z11coll_kernelPiS_i:
.text._Z11coll_kernelPiS_i:
[----:B------:R-:W-:Y:S01]  /*0000*/  LDC R1, c[0x0][0x37c] ;  /* 0x0000df00ff017b82 */ /* 0x000fe20000000800 */
[----:B------:R-:W0:Y:S01]  /*0010*/  S2R R7, SR_CTAID.X ;  /* 0x0000000000077919 */ /* 0x000e220000002500 */
[----:B------:R-:W0:Y:S02]  /*0020*/  LDCU UR4, c[0x0][0x390] ;  /* 0x00007200ff0477ac */ /* 0x000e240008000800 */
[----:B0-----:R-:W-:-:S13]  /*0030*/  ISETP.GE.AND P0, PT, R7, UR4, PT ;  /* 0x0000000407007c0c */ /* 0x001fda000bf06270 */
[----:B------:R-:W-:Y:S05]  /*0040*/  @P0 EXIT ;  /* 0x000000000000094d */ /* 0x000fea0003800000 */
[----:B------:R-:W0:Y:S01]  /*0050*/  LDC.64 R2, c[0x0][0x380] ;  /* 0x0000e000ff027b82 */ /* 0x000e220000000a00 */
[----:B------:R-:W1:Y:S07]  /*0060*/  LDCU.64 UR4, c[0x0][0x358] ;  /* 0x00006b00ff0477ac */ /* 0x000e6e0008000a00 */
[----:B------:R-:W2:Y:S01]  /*0070*/  LDC.64 R4, c[0x0][0x388] ;  /* 0x0000e200ff047b82 */ /* 0x000ea20000000a00 */
[----:B0-----:R-:W-:-:S06]  /*0080*/  IMAD.WIDE.U32 R2, R7, 0x4, R2 ;  /* 0x0000000407027825 */ /* 0x001fcc00078e0002 */
[----:B-1----:R0:W5:Y:S01]  /*0090*/  LDG.E R2, desc[UR4][R2.64] ;  /* 0x0000000402027981 */ /* 0x002162000c1e1900 */
[----:B------:R-:W-:Y:S02]  /*00a0*/  IMAD.MOV.U32 R0, RZ, RZ, 0x1 ;  /* 0x00000001ff007424 */ /* 0x000fe400078e00ff */
[----:B--2---:R-:W-:-:S04]  /*00b0*/  IMAD.WIDE.U32 R4, R7, 0x4, R4 ;  /* 0x0000000407047825 */ /* 0x004fc800078e0004 */
[----:B------:R-:W-:-:S07]  /*00c0*/  IMAD.MOV.U32 R7, RZ, RZ, 0x1 ;  /* 0x00000001ff077424 */ /* 0x000fce00078e00ff */
.L_x_0:
[----:B0----5:R-:W-:-:S04]  /*00d0*/  LOP3.LUT R3, R2, 0x1, RZ, 0xc0, !PT ;  /* 0x0000000102037812 */ /* 0x021fc800078ec0ff */
[----:B------:R-:W-:Y:S02]  /*00e0*/  ISETP.NE.U32.AND P0, PT, R3, 0x1, PT ;  /* 0x000000010300780c */ /* 0x000fe40003f05070 */
[----:B------:R-:W-:-:S11]  /*00f0*/  SHF.R.S32.HI R3, RZ, 0x1, R2 ;  /* 0x00000001ff037819 */ /* 0x000fd60000011402 */
[----:B------:R-:W-:Y:S01]  /*0100*/  @!P0 IMAD R3, R2, 0x3, R7 ;  /* 0x0000000302038824 */ /* 0x000fe200078e0207 */
[C---:B------:R-:W-:Y:S01]  /*0110*/  ISETP.GE.U32.AND P0, PT, R0.reuse, 0x270f, PT ;  /* 0x0000270f0000780c */ /* 0x040fe20003f06070 */
[----:B------:R-:W-:Y:S02]  /*0120*/  VIADD R0, R0, 0x1 ;  /* 0x0000000100007836 */ /* 0x000fe40000000000 */
[----:B------:R-:W-:Y:S01]  /*0130*/  IMAD.MOV.U32 R2, RZ, RZ, R3 ;  /* 0x000000ffff027224 */ /* 0x000fe200078e0003 */
[----:B------:R-:W-:Y:S02]  /*0140*/  ISETP.NE.AND P1, PT, R3, 0x1, !P0 ;  /* 0x000000010300780c */ /* 0x000fe40004725270 */
[----:B------:R-:W-:-:S11]  /*0150*/  SEL R9, R0, 0xd9038, !P0 ;  /* 0x000d903800097807 */ /* 0x000fd60004000000 */
[----:B------:R1:W-:Y:S01]  /*0160*/  @!P1 STG.E desc[UR4][R4.64], R9 ;  /* 0x0000000904009986 */ /* 0x0003e2000c101904 */
[----:B------:R-:W-:-:S13]  /*0170*/  ISETP.NE.AND P1, PT, R3, 0x1, PT ;  /* 0x000000010300780c */ /* 0x000fda0003f25270 */
[----:B-1----:R-:W-:Y:S05]  /*0180*/  @!P0 BRA P1, `(.L_x_0) ;  /* 0xfffffffc00d08947 */ /* 0x002fea000083ffff */
[----:B------:R-:W-:Y:S05]  /*0190*/  EXIT ;  /* 0x000000000000794d */ /* 0x000fea0003800000 */
.L_x_1:
[----:B------:R-:W-:-:S00]  /*01a0*/  BRA `(.L_x_1) ;  /* 0xfffffffc00fc7947 */ /* 0x000fc0000383ffff */
[----:B------:R-:W-:-:S00]  /*01b0*/  NOP ;  /* 0x0000000000007918 */ /* 0x000fc00000000000 */
        /* <DEDUP_REMOVED lines=12> */
.L_x_28:


//--------------------- .text._Z16logistics_kernelPddi --------------------------
	.section	.text._Z16logistics_kernelPddi,"ax",@progbits
	.align	128
        .global         _Z16logistics_kernelPddi
        .type           _Z16logistics_kernelPddi,@function
        .size           _Z16logistics_kernelPddi,(.L_x_29 - _Z16logistics_kernelPddi)
        .other          _Z16logistics_kernelPddi,@"STO_CUDA_ENTRY STV_DEFAULT"
_Z16logistics_kernelPddi:
.text._Z16logistics_kernelPddi:
[----:B------:R-:W-:Y:S01]  /*0000*/  LDC R1, c[0x0][0x37c] ;  /* 0x0000df00ff017b82 */ /* 0x000fe20000000800 */
[----:B------:R-:W0:Y:S07]  /*0010*/  S2R R5, SR_CTAID.X ;  /* 0x0000000000057919 */ /* 0x000e2e0000002500 */
[----:B------:R-:W0:Y:S01]  /*0020*/  LDC.64 R2, c[0x0][0x380] ;  /* 0x0000e000ff027b82 */ /* 0x000e220000000a00 */
[----:B------:R-:W1:Y:S01]  /*0030*/  LDCU.64 UR6, c[0x0][0x358] ;  /* 0x00006b00ff0677ac */ /* 0x000e620008000a00 */
[----:B------:R-:W2:Y:S01]  /*0040*/  LDCU UR5, c[0x0][0x390] ;  /* 0x00007200ff0577ac */ /* 0x000ea20008000800 */
[----:B0-----:R-:W-:-:S05]  /*0050*/  IMAD.WIDE.U32 R2, R5, 0x8, R2 ;  /* 0x0000000805027825 */ /* 0x001fca00078e0002 */
[----:B-1----:R0:W5:Y:S01]  /*0060*/  LDG.E.64 R4, desc[UR6][R2.64] ;  /* 0x0000000602047981 */ /* 0x002162000c1e1b00 */
[----:B--2---:R-:W-:-:S09]  /*0070*/  UISETP.GE.AND UP0, UPT, UR5, 0x1, UPT ;  /* 0x000000010500788c */ /* 0x004fd2000bf06270 */
[----:B0-----:R-:W-:Y:S05]  /*0080*/  BRA.U !UP0, `(.L_x_2) ;  /* 0x0000000508e87547 */ /* 0x001fea000b800000 */
[----:B------:R-:W-:Y:S02]  /*0090*/  UISETP.GE.U32.AND UP0, UPT, UR5, 0x4, UPT ;  /* 0x000000040500788c */ /* 0x000fe4000bf06070 */
[----:B------:R-:W-:-:S07]  /*00a0*/  ULOP3.LUT UR4, UR5, 0x3, URZ, 0xc0, !UPT ;  /* 0x0000000305047892 */ /* 0x000fce000f8ec0ff */
[----:B------:R-:W-:Y:S05]  /*00b0*/  BRA.U !UP0, `(.L_x_3) ;  /* 0x0000000508b47547 */ /* 0x000fea000b800000 */
[----:B------:R-:W-:Y:S01]  /*00c0*/  ULOP3.LUT UR5, UR5, 0x7ffffffc, URZ, 0xc0, !UPT ;  /* 0x7ffffffc05057892 */ /* 0x000fe2000f8ec0ff */
[----:B------:R-:W0:Y:S03]  /*00d0*/  LDCU.64 UR10, c[0x0][0x388] ;  /* 0x00007100ff0a77ac */ /* 0x000e260008000a00 */
[----:B------:R-:W-:-:S04]  /*00e0*/  UIADD3 UR5, UPT, UPT, -UR5, URZ, URZ ;  /* 0x000000ff05057290 */ /* 0x000fc8000fffe1ff */
[----:B------:R-:W-:-:S09]  /*00f0*/  UISETP.GE.AND UP0, UPT, UR5, URZ, UPT ;  /* 0x000000ff0500728c */ /* 0x000fd2000bf06270 */
[----:B------:R-:W-:Y:S05]  /*0100*/  BRA.U UP0, `(.L_x_4) ;  /* 0x0000000500647547 */ /* 0x000fea000b800000 */
[----:B------:R-:W-:Y:S02]  /*0110*/  UIADD3 UR8, UPT, UPT, -UR5, URZ, URZ ;  /* 0x000000ff05087290 */ /* 0x000fe4000fffe1ff */
[----:B------:R-:W-:Y:S02]  /*0120*/  UPLOP3.LUT UP0, UPT, UPT, UPT, UPT, 0x80, 0x8 ;  /* 0x000000000008789c */ /* 0x000fe40003f0f070 */
[----:B------:R-:W-:-:S09]  /*0130*/  UISETP.GT.AND UP1, UPT, UR8, 0xc, UPT ;  /* 0x0000000c0800788c */ /* 0x000fd2000bf24270 */
[----:B------:R-:W-:Y:S05]  /*0140*/  BRA.U !UP1, `(.L_x_5) ;  /* 0x0000000109d47547 */ /* 0x000fea000b800000 */
[----:B------:R-:W1:Y:S01]  /*0150*/  LDCU.64 UR8, c[0x0][0x388] ;  /* 0x00007100ff0877ac */ /* 0x000e620008000a00 */
[----:B------:R-:W-:-:S11]  /*0160*/  UPLOP3.LUT UP0, UPT, UPT, UPT, UPT, 0x40, 0x4 ;  /* 0x000000000004789c */ /* 0x000fd60003f0e870 */
.L_x_6:
[C---:B-----5:R-:W-:Y:S01]  /*0170*/  DADD R6, -R4.reuse, 1 ;  /* 0x3ff0000004067429 */ /* 0x060fe20000000100 */
[----:B------:R-:W-:Y:S01]  /*0180*/  UIADD3 UR5, UPT, UPT, UR5, 0x10, URZ ;  /* 0x0000001005057890 */ /* 0x000fe2000fffe0ff */
[----:B-1----:R-:W-:-:S03]  /*0190*/  DMUL R4, R4, UR8 ;  /* 0x0000000804047c28 */ /* 0x002fc60008000000 */
[----:B------:R-:W-:-:S05]  /*01a0*/  UISETP.GE.AND UP1, UPT, UR5, -0xc, UPT ;  /* 0xfffffff40500788c */ /* 0x000fca000bf26270 */
[----:B------:R-:W-:-:S08]  /*01b0*/  DMUL R4, R4, R6 ;  /* 0x0000000604047228 */ /* 0x000fd00000000000 */
[C---:B------:R-:W-:Y:S02]  /*01c0*/  DMUL R6, R4.reuse, UR8 ;  /* 0x0000000804067c28 */ /* 0x040fe40008000000 */
[----:B------:R-:W-:-:S08]  /*01d0*/  DADD R4, -R4, 1 ;  /* 0x3ff0000004047429 */ /* 0x000fd00000000100 */
        /* <DEDUP_REMOVED lines=42> */
[----:B------:R-:W-:Y:S01]  /*0480*/  DMUL R4, R6, R4 ;  /* 0x0000000406047228 */ /* 0x000fe20000000000 */
[----:B------:R-:W-:Y:S10]  /*0490*/  BRA.U !UP1, `(.L_x_6) ;  /* 0xfffffffd09347547 */ /* 0x000ff4000b83ffff */
.L_x_5:
[----:B------:R-:W-:-:S04]  /*04a0*/  UIADD3 UR8, UPT, UPT, -UR5, URZ, URZ ;  /* 0x000000ff05087290 */ /* 0x000fc8000fffe1ff */
[----:B------:R-:W-:-:S09]  /*04b0*/  UISETP.GT.AND UP1, UPT, UR8, 0x4, UPT ;  /* 0x000000040800788c */ /* 0x000fd2000bf24270 */
[----:B------:R-:W-:Y:S05]  /*04c0*/  BRA.U !UP1, `(.L_x_7) ;  /* 0x00000001096c7547 */ /* 0x000fea000b800000 */
[----:B------:R-:W1:Y:S01]  /*04d0*/  LDCU.64 UR8, c[0x0][0x388] ;  /* 0x00007100ff0877ac */ /* 0x000e620008000a00 */
[C---:B-----5:R-:W-:Y:S01]  /*04e0*/  DADD R6, -R4.reuse, 1 ;  /* 0x3ff0000004067429 */ /* 0x060fe20000000100 */
[----:B------:R-:W-:Y:S02]  /*04f0*/  UPLOP3.LUT UP0, UPT, UPT, UPT, UPT, 0x40, 0x4 ;  /* 0x000000000004789c */ /* 0x000fe40003f0e870 */
[----:B------:R-:W-:Y:S01]  /*0500*/  UIADD3 UR5, UPT, UPT, UR5, 0x8, URZ ;  /* 0x0000000805057890 */ /* 0x000fe2000fffe0ff */
[----:B-1----:R-:W-:-:S08]  /*0510*/  DMUL R4, R4, UR8 ;  /* 0x0000000804047c28 */ /* 0x002fd00008000000 */
        /* <DEDUP_REMOVED lines=21> */
[----:B------:R-:W-:-:S11]  /*0670*/  DMUL R4, R6, R4 ;  /* 0x0000000406047228 */ /* 0x000fd60000000000 */
.L_x_7:
[----:B------:R-:W-:-:S09]  /*0680*/  UISETP.NE.OR UP0, UPT, UR5, URZ, UP0 ;  /* 0x000000ff0500728c */ /* 0x000fd20008705670 */
[----:B------:R-:W-:Y:S05]  /*0690*/  BRA.U !UP0, `(.L_x_3) ;  /* 0x00000001083c7547 */ /* 0x000fea000b800000 */
.L_x_4:
[C---:B-----5:R-:W-:Y:S01]  /*06a0*/  DADD R6, -R4.reuse, 1 ;  /* 0x3ff0000004067429 */ /* 0x060fe20000000100 */
[----:B------:R-:W-:Y:S01]  /*06b0*/  UIADD3 UR5, UPT, UPT, UR5, 0x4, URZ ;  /* 0x0000000405057890 */ /* 0x000fe2000fffe0ff */
[----:B0-----:R-:W-:-:S03]  /*06c0*/  DMUL R4, R4, UR10 ;  /* 0x0000000a04047c28 */ /* 0x001fc60008000000 */
[----:B------:R-:W-:-:S05]  /*06d0*/  UISETP.NE.AND UP0, UPT, UR5, URZ, UPT ;  /* 0x000000ff0500728c */ /* 0x000fca000bf05270 */
        /* <DEDUP_REMOVED lines=10> */
[----:B------:R-:W-:Y:S10]  /*0780*/  BRA.U UP0, `(.L_x_4) ;  /* 0xfffffffd00c47547 */ /* 0x000ff4000b83ffff */
.L_x_3:
[----:B------:R-:W-:-:S09]  /*0790*/  UISETP.NE.AND UP0, UPT, UR4, URZ, UPT ;  /* 0x000000ff0400728c */ /* 0x000fd2000bf05270 */
[----:B------:R-:W-:Y:S05]  /*07a0*/  BRA.U !UP0, `(.L_x_2) ;  /* 0x0000000108207547 */ /* 0x000fea000b800000 */
[----:B------:R-:W1:Y:S01]  /*07b0*/  LDCU.64 UR8, c[0x0][0x388] ;  /* 0x00007100ff0877ac */ /* 0x000e620008000a00 */
[----:B------:R-:W-:-:S12]  /*07c0*/  UIADD3 UR4, UPT, UPT, -UR4, URZ, URZ ;  /* 0x000000ff04047290 */ /* 0x000fd8000fffe1ff */
.L_x_8:
[----:B------:R-:W-:Y:S01]  /*07d0*/  UIADD3 UR4, UPT, UPT, UR4, 0x1, URZ ;  /* 0x0000000104047890 */ /* 0x000fe2000fffe0ff */
[C---:B-----5:R-:W-:Y:S02]  /*07e0*/  DADD R6, -R4.reuse, 1 ;  /* 0x3ff0000004067429 */ /* 0x060fe40000000100 */
[----:B-1----:R-:W-:Y:S01]  /*07f0*/  DMUL R4, R4, UR8 ;  /* 0x0000000804047c28 */ /* 0x002fe20008000000 */
[----:B------:R-:W-:-:S07]  /*0800*/  UISETP.NE.AND UP0, UPT, UR4, URZ, UPT ;  /* 0x000000ff0400728c */ /* 0x000fce000bf05270 */
[----:B------:R-:W-:Y:S02]  /*0810*/  DMUL R4, R4, R6 ;  /* 0x0000000604047228 */ /* 0x000fe40000000000 */
[----:B------:R-:W-:Y:S09]  /*0820*/  BRA.U UP0, `(.L_x_8) ;  /* 0xfffffffd00e87547 */ /* 0x000ff2000b83ffff */
.L_x_2:
[----:B-----5:R-:W-:Y:S01]  /*0830*/  STG.E.64 desc[UR6][R2.64], R4 ;  /* 0x0000000402007986 */ /* 0x020fe2000c101b06 */
[----:B0-----:R-:W-:Y:S05]  /*0840*/  EXIT ;  /* 0x000000000000794d */ /* 0x001fea0003800000 */
.L_x_9:
        /* <DEDUP_REMOVED lines=11> */
.L_x_29:


//--------------------- .text._Z15bogdanov_kernelPdS_dddi --------------------------
	.section	.text._Z15bogdanov_kernelPdS_dddi,"ax",@progbits
	.align	128
        .global         _Z15bogdanov_kernelPdS_dddi
        .type           _Z15bogdanov_kernelPdS_dddi,@function
        .size           _Z15bogdanov_kernelPdS_dddi,(.L_x_30 - _Z15bogdanov_kernelPdS_dddi)
        .other          _Z15bogdanov_kernelPdS_dddi,@"STO_CUDA_ENTRY STV_DEFAULT"
_Z15bogdanov_kernelPdS_dddi:
.text._Z15bogdanov_kernelPdS_dddi:
[----:B------:R-:W-:Y:S01]  /*0000*/  LDC R1, c[0x0][0x37c] ;  /* 0x0000df00ff017b82 */ /* 0x000fe20000000800 */
[----:B------:R-:W0:Y:S07]  /*0010*/  S2R R7, SR_CTAID.X ;  /* 0x0000000000077919 */ /* 0x000e2e0000002500 */
[----:B------:R-:W0:Y:S01]  /*0020*/  LDC.64 R2, c[0x0][0x380] ;  /* 0x0000e000ff027b82 */ /* 0x000e220000000a00 */
[----:B------:R-:W1:Y:S01]  /*0030*/  LDCU.64 UR6, c[0x0][0x358] ;  /* 0x00006b00ff0677ac */ /* 0x000e620008000a00 */
[----:B------:R-:W2:Y:S06]  /*0040*/  LDCU UR5, c[0x0][0x3a8] ;  /* 0x00007500ff0577ac */ /* 0x000eac0008000800 */
[----:B------:R-:W3:Y:S01]  /*0050*/  LDC.64 R4, c[0x0][0x388] ;  /* 0x0000e200ff047b82 */ /* 0x000ee20000000a00 */
[----:B0-----:R-:W-:-:S04]  /*0060*/  IMAD.WIDE.U32 R2, R7, 0x8, R2 ;  /* 0x0000000807027825 */ /* 0x001fc800078e0002 */
[----:B---3--:R-:W-:Y:S02]  /*0070*/  IMAD.WIDE.U32 R4, R7, 0x8, R4 ;  /* 0x0000000807047825 */ /* 0x008fe400078e0004 */
[----:B-1----:R0:W5:Y:S04]  /*0080*/  LDG.E.64 R6, desc[UR6][R2.64] ;  /* 0x0000000602067981 */ /* 0x002168000c1e1b00 */
[----:B------:R0:W5:Y:S01]  /*0090*/  LDG.E.64 R8, desc[UR6][R4.64] ;  /* 0x0000000604087981 */ /* 0x000162000c1e1b00 */
[----:B--2---:R-:W-:-:S09]  /*00a0*/  UISETP.GE.AND UP0, UPT, UR5, 0x1, UPT ;  /* 0x000000010500788c */ /* 0x004fd2000bf06270 */
[----:B0-----:R-:W-:Y:S05]  /*00b0*/  BRA.U !UP0, `(.L_x_10) ;  /* 0x0000000108d47547 */ /* 0x001fea000b800000 */
[----:B------:R-:W-:Y:S02]  /*00c0*/  UISETP.GE.U32.AND UP1, UPT, UR5, 0x4, UPT ;  /* 0x000000040500788c */ /* 0x000fe4000bf26070 */
[----:B------:R-:W-:-:S04]  /*00d0*/  ULOP3.LUT UR4, UR5, 0x3, URZ, 0xc0, !UPT ;  /* 0x0000000305047892 */ /* 0x000fc8000f8ec0ff */
[----:B------:R-:W-:-:S03]  /*00e0*/  UISETP.NE.AND UP0, UPT, UR4, URZ, UPT ;  /* 0x000000ff0400728c */ /* 0x000fc6000bf05270 */
[----:B------:R-:W-:Y:S08]  /*00f0*/  BRA.U !UP1, `(.L_x_11) ;  /* 0x00000001098c7547 */ /* 0x000ff0000b800000 */
[----:B------:R-:W-:Y:S01]  /*0100*/  ULOP3.LUT UR5, UR5, 0x7ffffffc, URZ, 0xc0, !UPT ;  /* 0x7ffffffc05057892 */ /* 0x000fe2000f8ec0ff */
[----:B------:R-:W0:Y:S01]  /*0110*/  LDCU.64 UR12, c[0x0][0x3a0] ;  /* 0x00007400ff0c77ac */ /* 0x000e220008000a00 */
[----:B------:R-:W1:Y:S02]  /*0120*/  LDCU.128 UR8, c[0x0][0x390] ;  /* 0x00007200ff0877ac */ /* 0x000e640008000c00 */
[----:B------:R-:W-:-:S12]  /*0130*/  UIADD3 UR5, UPT, UPT, -UR5, URZ, URZ ;  /* 0x000000ff05057290 */ /* 0x000fd8000fffe1ff */
.L_x_12:
[----:B-1---5:R-:W-:Y:S01]  /*0140*/  DFMA R10, R8, UR8, R8 ;  /* 0x00000008080a7c2b */ /* 0x022fe20008000008 */
[----:B------:R-:W-:Y:S01]  /*0150*/  UIADD3 UR5, UPT, UPT, UR5, 0x4, URZ ;  /* 0x0000000405057890 */ /* 0x000fe2000fffe0ff */
[C---:B------:R-:W-:Y:S02]  /*0160*/  DMUL R12, R6.reuse, UR10 ;  /* 0x0000000a060c7c28 */ /* 0x040fe40008000000 */
[C---:B------:R-:W-:Y:S01]  /*0170*/  DADD R14, R6.reuse, -1 ;  /* 0xbff00000060e7429 */ /* 0x040fe20000000000 */
[----:B------:R-:W-:Y:S01]  /*0180*/  UISETP.NE.AND UP1, UPT, UR5, URZ, UPT ;  /* 0x000000ff0500728c */ /* 0x000fe2000bf25270 */
[----:B0-----:R-:W-:-:S06]  /*0190*/  DMUL R16, R6, UR12 ;  /* 0x0000000c06107c28 */ /* 0x001fcc0008000000 */
[----:B------:R-:W-:-:S08]  /*01a0*/  DFMA R10, R12, R14, R10 ;  /* 0x0000000e0c0a722b */ /* 0x000fd0000000000a */
[----:B------:R-:W-:-:S08]  /*01b0*/  DFMA R10, R16, R8, R10 ;  /* 0x00000008100a722b */ /* 0x000fd0000000000a */
[C---:B------:R-:W-:Y:S02]  /*01c0*/  DADD R6, R10.reuse, R6 ;  /* 0x000000000a067229 */ /* 0x040fe40000000006 */
[----:B------:R-:W-:-:S06]  /*01d0*/  DFMA R8, R10, UR8, R10 ;  /* 0x000000080a087c2b */ /* 0x000fcc000800000a */
[C---:B------:R-:W-:Y:S02]  /*01e0*/  DMUL R12, R6.reuse, UR10 ;  /* 0x0000000a060c7c28 */ /* 0x040fe40008000000 */
[C---:B------:R-:W-:Y:S02]  /*01f0*/  DADD R14, R6.reuse, -1 ;  /* 0xbff00000060e7429 */ /* 0x040fe40000000000 */
[----:B------:R-:W-:-:S06]  /*0200*/  DMUL R16, R6, UR12 ;  /* 0x0000000c06107c28 */ /* 0x000fcc0008000000 */
[----:B------:R-:W-:-:S08]  /*0210*/  DFMA R8, R12, R14, R8 ;  /* 0x0000000e0c08722b */ /* 0x000fd00000000008 */
[----:B------:R-:W-:-:S08]  /*0220*/  DFMA R8, R10, R16, R8 ;  /* 0x000000100a08722b */ /* 0x000fd00000000008 */
[--C-:B------:R-:W-:Y:S02]  /*0230*/  DADD R6, R6, R8.reuse ;  /* 0x0000000006067229 */ /* 0x100fe40000000008 */
        /* <DEDUP_REMOVED lines=13> */
[----:B------:R-:W-:Y:S01]  /*0310*/  DADD R6, R6, R8 ;  /* 0x0000000006067229 */ /* 0x000fe20000000008 */
[----:B------:R-:W-:Y:S10]  /*0320*/  BRA.U UP1, `(.L_x_12) ;  /* 0xfffffffd01847547 */ /* 0x000ff4000b83ffff */
.L_x_11:
[----:B------:R-:W-:Y:S05]  /*0330*/  BRA.U !UP0, `(.L_x_10) ;  /* 0x0000000108347547 */ /* 0x000fea000b800000 */
[----:B------:R-:W0:Y:S01]  /*0340*/  LDCU.64 UR12, c[0x0][0x3a0] ;  /* 0x00007400ff0c77ac */ /* 0x000e220008000a00 */
[----:B------:R-:W1:Y:S01]  /*0350*/  LDCU.128 UR8, c[0x0][0x390] ;  /* 0x00007200ff0877ac */ /* 0x000e620008000c00 */
[----:B------:R-:W-:-:S12]  /*0360*/  UIADD3 UR4, UPT, UPT, -UR4, URZ, URZ ;  /* 0x000000ff04047290 */ /* 0x000fd8000fffe1ff */
.L_x_13:
        /* <DEDUP_REMOVED lines=8> */
[----:B------:R-:W-:Y:S01]  /*03f0*/  DADD R6, R8, R6 ;  /* 0x0000000008067229 */ /* 0x000fe20000000006 */
[----:B------:R-:W-:Y:S10]  /*0400*/  BRA.U UP0, `(.L_x_13) ;  /* 0xfffffffd00d87547 */ /* 0x000ff4000b83ffff */
.L_x_10:
[----:B-----5:R-:W-:Y:S04]  /*0410*/  STG.E.64 desc[UR6][R2.64], R6 ;  /* 0x0000000602007986 */ /* 0x020fe8000c101b06 */
[----:B------:R-:W-:Y:S01]  /*0420*/  STG.E.64 desc[UR6][R4.64], R8 ;  /* 0x0000000804007986 */ /* 0x000fe2000c101b06 */
[----:B------:R-:W-:Y:S05]  /*0430*/  EXIT ;  /* 0x000000000000794d */ /* 0x000fea0003800000 */
.L_x_14:
        /* <DEDUP_REMOVED lines=12> */
.L_x_30:


//--------------------- .text._Z17tinkerbell_kernelPdS_ddddi --------------------------
	.section	.text._Z17tinkerbell_kernelPdS_ddddi,"ax",@progbits
	.align	128
        .global         _Z17tinkerbell_kernelPdS_ddddi
        .type           _Z17tinkerbell_kernelPdS_ddddi,@function
        .size           _Z17tinkerbell_kernelPdS_ddddi,(.L_x_31 - _Z17tinkerbell_kernelPdS_ddddi)
        .other          _Z17tinkerbell_kernelPdS_ddddi,@"STO_CUDA_ENTRY STV_DEFAULT"
_Z17tinkerbell_kernelPdS_ddddi:
.text._Z17tinkerbell_kernelPdS_ddddi:
[----:B------:R-:W-:Y:S01]  /*0000*/  LDC R1, c[0x0][0x37c] ;  /* 0x0000df00ff017b82 */ /* 0x000fe20000000800 */
[----:B------:R-:W0:Y:S07]  /*0010*/  S2R R7, SR_CTAID.X ;  /* 0x0000000000077919 */ /* 0x000e2e0000002500 */
[----:B------:R-:W0:Y:S01]  /*0020*/  LDC.64 R2, c[0x0][0x380] ;  /* 0x0000e000ff027b82 */ /* 0x000e220000000a00 */
[----:B------:R-:W1:Y:S01]  /*0030*/  LDCU.64 UR6, c[0x0][0x358] ;  /* 0x00006b00ff0677ac */ /* 0x000e620008000a00 */
[----:B------:R-:W2:Y:S06]  /*0040*/  LDCU UR5, c[0x0][0x3b0] ;  /* 0x00007600ff0577ac */ /* 0x000eac0008000800 */
[----:B------:R-:W3:Y:S01]  /*0050*/  LDC.64 R4, c[0x0][0x388] ;  /* 0x0000e200ff047b82 */ /* 0x000ee20000000a00 */
[----:B0-----:R-:W-:-:S04]  /*0060*/  IMAD.WIDE.U32 R2, R7, 0x8, R2 ;  /* 0x0000000807027825 */ /* 0x001fc800078e0002 */
[----:B---3--:R-:W-:Y:S01]  /*0070*/  IMAD.WIDE.U32 R4, R7, 0x8, R4 ;  /* 0x0000000807047825 */ /* 0x008fe200078e0004 */
        /* <DEDUP_REMOVED lines=9> */
[----:B------:R-:W0:Y:S01]  /*0110*/  LDCU.128 UR8, c[0x0][0x390] ;  /* 0x00007200ff0877ac */ /* 0x000e220008000c00 */
[----:B------:R-:W1:Y:S02]  /*0120*/  LDCU.128 UR12, c[0x0][0x3a0] ;  /* 0x00007400ff0c77ac */ /* 0x000e640008000c00 */
[----:B------:R-:W-:-:S12]  /*0130*/  UIADD3 UR5, UPT, UPT, -UR5, URZ, URZ ;  /* 0x000000ff05057290 */ /* 0x000fd8000fffe1ff */
.L_x_17:
[----:B-----5:R-:W-:Y:S01]  /*0140*/  DADD R12, R8, R8 ;  /* 0x00000000080c7229 */ /* 0x020fe20000000008 */
[----:B------:R-:W-:Y:S01]  /*0150*/  UIADD3 UR5, UPT, UPT, UR5, 0x4, URZ ;  /* 0x0000000405057890 */ /* 0x000fe2000fffe0ff */
[----:B------:R-:W-:-:S03]  /*0160*/  DMUL R10, R6, R6 ;  /* 0x00000006060a7228 */ /* 0x000fc60000000000 */
[----:B------:R-:W-:-:S03]  /*0170*/  UISETP.NE.AND UP1, UPT, UR5, URZ, UPT ;  /* 0x000000ff0500728c */ /* 0x000fc6000bf25270 */
[----:B------:R-:W-:Y:S02]  /*0180*/  DMUL R12, R12, R6 ;  /* 0x000000060c0c7228 */ /* 0x000fe40000000000 */
[----:B------:R-:W-:-:S06]  /*0190*/  DFMA R10, R8, R8, -R10 ;  /* 0x00000008080a722b */ /* 0x000fcc000000080a */
[C---:B-1----:R-:W-:Y:S02]  /*01a0*/  DFMA R12, R8.reuse, UR12, R12 ;  /* 0x0000000c080c7c2b */ /* 0x042fe4000800000c */
[----:B0-----:R-:W-:-:S06]  /*01b0*/  DFMA R10, R8, UR8, R10 ;  /* 0x00000008080a7c2b */ /* 0x001fcc000800000a */
[C---:B------:R-:W-:Y:S02]  /*01c0*/  DFMA R12, R6.reuse, UR14, R12 ;  /* 0x0000000e060c7c2b */ /* 0x040fe4000800000c */
[----:B------:R-:W-:-:S06]  /*01d0*/  DFMA R10, R6, UR10, R10 ;  /* 0x0000000a060a7c2b */ /* 0x000fcc000800000a */
[----:B------:R-:W-:Y:S02]  /*01e0*/  DMUL R6, R12, R12 ;  /* 0x0000000c0c067228 */ /* 0x000fe40000000000 */
[----:B------:R-:W-:-:S06]  /*01f0*/  DADD R8, R10, R10 ;  /* 0x000000000a087229 */ /* 0x000fcc000000000a */
[----:B------:R-:W-:Y:S02]  /*0200*/  DFMA R6, R10, R10, -R6 ;  /* 0x0000000a0a06722b */ /* 0x000fe40000000806 */
[----:B------:R-:W-:-:S06]  /*0210*/  DMUL R8, R12, R8 ;  /* 0x000000080c087228 */ /* 0x000fcc0000000000 */
[C---:B------:R-:W-:Y:S02]  /*0220*/  DFMA R6, R10.reuse, UR8, R6 ;  /* 0x000000080a067c2b */ /* 0x040fe40008000006 */
[----:B------:R-:W-:-:S06]  /*0230*/  DFMA R8, R10, UR12, R8 ;  /* 0x0000000c0a087c2b */ /* 0x000fcc0008000008 */
[C---:B------:R-:W-:Y:S02]  /*0240*/  DFMA R6, R12.reuse, UR10, R6 ;  /* 0x0000000a0c067c2b */ /* 0x040fe40008000006 */
[----:B------:R-:W-:-:S06]  /*0250*/  DFMA R8, R12, UR14, R8 ;  /* 0x0000000e0c087c2b */ /* 0x000fcc0008000008 */
[----:B------:R-:W-:Y:S02]  /*0260*/  DADD R12, R6, R6 ;  /* 0x00000000060c7229 */ /* 0x000fe40000000006 */
[----:B------:R-:W-:-:S06]  /*0270*/  DMUL R10, R8, R8 ;  /* 0x00000008080a7228 */ /* 0x000fcc0000000000 */
[----:B------:R-:W-:Y:S02]  /*0280*/  DMUL R12, R8, R12 ;  /* 0x0000000c080c7228 */ /* 0x000fe40000000000 */
[----:B------:R-:W-:-:S06]  /*0290*/  DFMA R10, R6, R6, -R10 ;  /* 0x00000006060a722b */ /* 0x000fcc000000080a */
[C---:B------:R-:W-:Y:S02]  /*02a0*/  DFMA R12, R6.reuse, UR12, R12 ;  /* 0x0000000c060c7c2b */ /* 0x040fe4000800000c */
[----:B------:R-:W-:-:S06]  /*02b0*/  DFMA R10, R6, UR8, R10 ;  /* 0x00000008060a7c2b */ /* 0x000fcc000800000a */
        /* <DEDUP_REMOVED lines=9> */
[----:B------:R-:W-:Y:S01]  /*0350*/  DFMA R6, R12, UR14, R10 ;  /* 0x0000000e0c067c2b */ /* 0x000fe2000800000a */
[----:B------:R-:W-:Y:S10]  /*0360*/  BRA.U UP1, `(.L_x_17) ;  /* 0xfffffffd01747547 */ /* 0x000ff4000b83ffff */
.L_x_16:
[----:B------:R-:W-:Y:S05]  /*0370*/  BRA.U !UP0, `(.L_x_15) ;  /* 0x0000000108387547 */ /* 0x000fea000b800000 */
[----:B------:R-:W0:Y:S01]  /*0380*/  LDCU.128 UR8, c[0x0][0x390] ;  /* 0x00007200ff0877ac */ /* 0x000e220008000c00 */
[----:B------:R-:W1:Y:S01]  /*0390*/  LDCU.128 UR12, c[0x0][0x3a0] ;  /* 0x00007400ff0c77ac */ /* 0x000e620008000c00 */
[----:B------:R-:W-:-:S12]  /*03a0*/  UIADD3 UR4, UPT, UPT, -UR4, URZ, URZ ;  /* 0x000000ff04047290 */ /* 0x000fd8000fffe1ff */
.L_x_18:
[----:B-----5:R-:W-:Y:S01]  /*03b0*/  DMUL R10, R6, R6 ;  /* 0x00000006060a7228 */ /* 0x020fe20000000000 */
[----:B------:R-:W-:Y:S01]  /*03c0*/  UIADD3 UR4, UPT, UPT, UR4, 0x1, URZ ;  /* 0x0000000104047890 */ /* 0x000fe2000fffe0ff */
[----:B------:R-:W-:-:S03]  /*03d0*/  DADD R12, R8, R8 ;  /* 0x00000000080c7229 */ /* 0x000fc60000000008 */
[----:B------:R-:W-:-:S03]  /*03e0*/  UISETP.NE.AND UP0, UPT, UR4, URZ, UPT ;  /* 0x000000ff0400728c */ /* 0x000fc6000bf05270 */
[----:B------:R-:W-:Y:S02]  /*03f0*/  DFMA R10, R8, R8, -R10 ;  /* 0x00000008080a722b */ /* 0x000fe4000000080a */
[----:B------:R-:W-:-:S06]  /*0400*/  DMUL R12, R12, R6 ;  /* 0x000000060c0c7228 */ /* 0x000fcc0000000000 */
[C---:B0-----:R-:W-:Y:S02]  /*0410*/  DFMA R10, R8.reuse, UR8, R10 ;  /* 0x00000008080a7c2b */ /* 0x041fe4000800000a */
[----:B-1----:R-:W-:-:S06]  /*0420*/  DFMA R12, R8, UR12, R12 ;  /* 0x0000000c080c7c2b */ /* 0x002fcc000800000c */
[C---:B------:R-:W-:Y:S02]  /*0430*/  DFMA R8, R6.reuse, UR10, R10 ;  /* 0x0000000a06087c2b */ /* 0x040fe4000800000a */
[----:B------:R-:W-:Y:S01]  /*0440*/  DFMA R6, R6, UR14, R12 ;  /* 0x0000000e06067c2b */ /* 0x000fe2000800000c */
[----:B------:R-:W-:Y:S10]  /*0450*/  BRA.U UP0, `(.L_x_18) ;  /* 0xfffffffd00d47547 */ /* 0x000ff4000b83ffff */
.L_x_15:
[----:B-----5:R-:W-:Y:S04]  /*0460*/  STG.E.64 desc[UR6][R2.64], R8 ;  /* 0x0000000802007986 */ /* 0x020fe8000c101b06 */
[----:B------:R-:W-:Y:S01]  /*0470*/  STG.E.64 desc[UR6][R4.64], R6 ;  /* 0x0000000604007986 */ /* 0x000fe2000c101b06 */
[----:B------:R-:W-:Y:S05]  /*0480*/  EXIT ;  /* 0x000000000000794d */ /* 0x000fea0003800000 */
.L_x_19:
        /* <DEDUP_REMOVED lines=15> */
.L_x_31:


//--------------------- .text._Z12henon_kernelPdS_ddi --------------------------
	.section	.text._Z12henon_kernelPdS_ddi,"ax",@progbits
	.align	128
        .global         _Z12henon_kernelPdS_ddi
        .type           _Z12henon_kernelPdS_ddi,@function
        .size           _Z12henon_kernelPdS_ddi,(.L_x_32 - _Z12henon_kernelPdS_ddi)
        .other          _Z12henon_kernelPdS_ddi,@"STO_CUDA_ENTRY STV_DEFAULT"
_Z12henon_kernelPdS_ddi:
.text._Z12henon_kernelPdS_ddi:
        /* <DEDUP_REMOVED lines=13> */
[----:B------:R-:W-:-:S07]  /*00d0*/  ULOP3.LUT UR4, UR5, 0x3, URZ, 0xc0, !UPT ;  /* 0x0000000305047892 */ /* 0x000fce000f8ec0ff */
[----:B------:R-:W-:Y:S05]  /*00e0*/  BRA.U !UP0, `(.L_x_21) ;  /* 0x0000000508cc7547 */ /* 0x000fea000b800000 */
[----:B------:R-:W0:Y:S01]  /*00f0*/  LDC.64 R8, c[0x0][0x390] ;  /* 0x0000e400ff087b82 */ /* 0x000e220000000a00 */
[----:B------:R-:W-:-:S04]  /*0100*/  ULOP3.LUT UR5, UR5, 0x7ffffffc, URZ, 0xc0, !UPT ;  /* 0x7ffffffc05057892 */ /* 0x000fc8000f8ec0ff */
[----:B------:R-:W-:-:S03]  /*0110*/  UIADD3 UR5, UPT, UPT, -UR5, URZ, URZ ;  /* 0x000000ff05057290 */ /* 0x000fc6000fffe1ff */
[----:B------:R-:W1:Y:S01]  /*0120*/  LDC.64 R10, c[0x0][0x398] ;  /* 0x0000e600ff0a7b82 */ /* 0x000e620000000a00 */
[----:B------:R-:W-:-:S09]  /*0130*/  UISETP.GE.AND UP0, UPT, UR5, URZ, UPT ;  /* 0x000000ff0500728c */ /* 0x000fd2000bf06270 */
[----:B------:R-:W-:Y:S05]  /*0140*/  BRA.U UP0, `(.L_x_22) ;  /* 0x0000000500747547 */ /* 0x000fea000b800000 */
[----:B------:R-:W-:Y:S02]  /*0150*/  UIADD3 UR8, UPT, UPT, -UR5, URZ, URZ ;  /* 0x000000ff05087290 */ /* 0x000fe4000fffe1ff */
[----:B------:R-:W-:Y:S02]  /*0160*/  UPLOP3.LUT UP0, UPT, UPT, UPT, UPT, 0x80, 0x8 ;  /* 0x000000000008789c */ /* 0x000fe40003f0f070 */
[----:B------:R-:W-:-:S09]  /*0170*/  UISETP.GT.AND UP1, UPT, UR8, 0xc, UPT ;  /* 0x0000000c0800788c */ /* 0x000fd2000bf24270 */
[----:B------:R-:W-:Y:S05]  /*0180*/  BRA.U !UP1, `(.L_x_23) ;  /* 0x0000000109dc7547 */ /* 0x000fea000b800000 */
[----:B------:R-:W2:Y:S01]  /*0190*/  LDC.64 R16, c[0x0][0x390] ;  /* 0x0000e400ff107b82 */ /* 0x000ea20000000a00 */
[----:B------:R-:W-:-:S07]  /*01a0*/  UPLOP3.LUT UP0, UPT, UPT, UPT, UPT, 0x40, 0x4 ;  /* 0x000000000004789c */ /* 0x000fce0003f0e870 */
[----:B------:R-:W3:Y:S04]  /*01b0*/  LDC.64 R14, c[0x0][0x398] ;  /* 0x0000e600ff0e7b82 */ /* 0x000ee80000000a00 */
.L_x_24:
[----:B-----5:R-:W-:Y:S01]  /*01c0*/  DMUL R18, R12, R12 ;  /* 0x0000000c0c127228 */ /* 0x020fe20000000000 */
[----:B------:R-:W-:-:S04]  /*01d0*/  UIADD3 UR5, UPT, UPT, UR5, 0x10, URZ ;  /* 0x0000001005057890 */ /* 0x000fc8000fffe0ff */
[----:B------:R-:W-:-:S03]  /*01e0*/  UISETP.GE.AND UP1, UPT, UR5, -0xc, UPT ;  /* 0xfffffff40500788c */ /* 0x000fc6000bf26270 */
[----:B--2---:R-:W-:-:S08]  /*01f0*/  DFMA R18, -R18, R16, 1 ;  /* 0x3ff000001212742b */ /* 0x004fd00000000110 */
[----:B------:R-:W-:-:S08]  /*0200*/  DADD R18, R18, R6 ;  /* 0x0000000012127229 */ /* 0x000fd00000000006 */
[----:B------:R-:W-:-:S08]  /*0210*/  DMUL R6, R18, R18 ;  /* 0x0000001212067228 */ /* 0x000fd00000000000 */
[----:B------:R-:W-:-:S08]  /*0220*/  DFMA R6, -R6, R16, 1 ;  /* 0x3ff000000606742b */ /* 0x000fd00000000110 */
[----:B---3--:R-:W-:-:S08]  /*0230*/  DFMA R6, R12, R14, R6 ;  /* 0x0000000e0c06722b */ /* 0x008fd00000000006 */
[----:B------:R-:W-:-:S08]  /*0240*/  DMUL R12, R6, R6 ;  /* 0x00000006060c7228 */ /* 0x000fd00000000000 */
[----:B------:R-:W-:-:S08]  /*0250*/  DFMA R12, -R12, R16, 1 ;  /* 0x3ff000000c0c742b */ /* 0x000fd00000000110 */
[----:B------:R-:W-:-:S08]  /*0260*/  DFMA R12, R18, R14, R12 ;  /* 0x0000000e120c722b */ /* 0x000fd0000000000c */
        /* <DEDUP_REMOVED lines=36> */
[C---:B------:R-:W-:Y:S02]  /*04b0*/  DMUL R18, R6.reuse, R6 ;  /* 0x0000000606127228 */ /* 0x040fe40000000000 */
[----:B------:R-:W-:-:S06]  /*04c0*/  DMUL R6, R6, R14 ;  /* 0x0000000e06067228 */ /* 0x000fcc0000000000 */
[----:B------:R-:W-:-:S08]  /*04d0*/  DFMA R18, -R18, R16, 1 ;  /* 0x3ff000001212742b */ /* 0x000fd00000000110 */
[----:B------:R-:W-:Y:S01]  /*04e0*/  DFMA R12, R12, R14, R18 ;  /* 0x0000000e0c0c722b */ /* 0x000fe20000000012 */
[----:B------:R-:W-:Y:S10]  /*04f0*/  BRA.U !UP1, `(.L_x_24) ;  /* 0xfffffffd09307547 */ /* 0x000ff4000b83ffff */
.L_x_23:
[----:B------:R-:W-:-:S04]  /*0500*/  UIADD3 UR8, UPT, UPT, -UR5, URZ, URZ ;  /* 0x000000ff05087290 */ /* 0x000fc8000fffe1ff */
[----:B------:R-:W-:-:S09]  /*0510*/  UISETP.GT.AND UP1, UPT, UR8, 0x4, UPT ;  /* 0x000000040800788c */ /* 0x000fd2000bf24270 */
[----:B------:R-:W-:Y:S05]  /*0520*/  BRA.U !UP1, `(.L_x_25) ;  /* 0x0000000109747547 */ /* 0x000fea000b800000 */
[----:B------:R-:W2:Y:S01]  /*0530*/  LDC.64 R14, c[0x0][0x390] ;  /* 0x0000e400ff0e7b82 */ /* 0x000ea20000000a00 */
[----:B-----5:R-:W-:Y:S01]  /*0540*/  DMUL R16, R12, R12 ;  /* 0x0000000c0c107228 */ /* 0x020fe20000000000 */
[----:B------:R-:W-:Y:S02]  /*0550*/  UIADD3 UR5, UPT, UPT, UR5, 0x8, URZ ;  /* 0x0000000805057890 */ /* 0x000fe4000fffe0ff */
[----:B------:R-:W-:-:S05]  /*0560*/  UPLOP3.LUT UP0, UPT, UPT, UPT, UPT, 0x40, 0x4 ;  /* 0x000000000004789c */ /* 0x000fca0003f0e870 */
[----:B--2---:R-:W-:Y:S02]  /*0570*/  DFMA R18, -R16, R14, 1 ;  /* 0x3ff000001012742b */ /* 0x004fe4000000010e */
[----:B------:R-:W2:Y:S06]  /*0580*/  LDC.64 R16, c[0x0][0x398] ;  /* 0x0000e600ff107b82 */ /* 0x000eac0000000a00 */
[----:B------:R-:W-:-:S08]  /*0590*/  DADD R18, R6, R18 ;  /* 0x0000000006127229 */ /* 0x000fd00000000012 */
[----:B------:R-:W-:-:S08]  /*05a0*/  DMUL R6, R18, R18 ;  /* 0x0000001212067228 */ /* 0x000fd00000000000 */
[----:B------:R-:W-:-:S08]  /*05b0*/  DFMA R6, -R6, R14, 1 ;  /* 0x3ff000000606742b */ /* 0x000fd0000000010e */
[----:B--2---:R-:W-:-:S08]  /*05c0*/  DFMA R6, R12, R16, R6 ;  /* 0x000000100c06722b */ /* 0x004fd00000000006 */
        /* <DEDUP_REMOVED lines=18> */
[----:B------:R-:W-:-:S11]  /*06f0*/  DFMA R12, R12, R16, R18 ;  /* 0x000000100c0c722b */ /* 0x000fd60000000012 */
.L_x_25:
[----:B------:R-:W-:-:S09]  /*0700*/  UISETP.NE.OR UP0, UPT, UR5, URZ, UP0 ;  /* 0x000000ff0500728c */ /* 0x000fd20008705670 */
[----:B------:R-:W-:Y:S05]  /*0710*/  BRA.U !UP0, `(.L_x_21) ;  /* 0x0000000108407547 */ /* 0x000fea000b800000 */
.L_x_22:
[----:B-----5:R-:W-:Y:S01]  /*0720*/  DMUL R14, R12, R12 ;  /* 0x0000000c0c0e7228 */ /* 0x020fe20000000000 */
[----:B------:R-:W-:-:S04]  /*0730*/  UIADD3 UR5, UPT, UPT, UR5, 0x4, URZ ;  /* 0x0000000405057890 */ /* 0x000fc8000fffe0ff */
[----:B------:R-:W-:-:S03]  /*0740*/  UISETP.NE.AND UP0, UPT, UR5, URZ, UPT ;  /* 0x000000ff0500728c */ /* 0x000fc6000bf05270 */
[----:B0-----:R-:W-:-:S08]  /*0750*/  DFMA R14, -R14, R8, 1 ;  /* 0x3ff000000e0e742b */ /* 0x001fd00000000108 */
[----:B------:R-:W-:-:S08]  /*0760*/  DADD R14, R14, R6 ;  /* 0x000000000e0e7229 */ /* 0x000fd00000000006 */
[----:B------:R-:W-:-:S08]  /*0770*/  DMUL R6, R14, R14 ;  /* 0x0000000e0e067228 */ /* 0x000fd00000000000 */
[----:B------:R-:W-:-:S08]  /*0780*/  DFMA R6, -R6, R8, 1 ;  /* 0x3ff000000606742b */ /* 0x000fd00000000108 */
[----:B-1----:R-:W-:-:S08]  /*0790*/  DFMA R12, R12, R10, R6 ;  /* 0x0000000a0c0c722b */ /* 0x002fd00000000006 */
[----:B------:R-:W-:-:S08]  /*07a0*/  DMUL R6, R12, R12 ;  /* 0x0000000c0c067228 */ /* 0x000fd00000000000 */
[----:B------:R-:W-:-:S08]  /*07b0*/  DFMA R6, -R6, R8, 1 ;  /* 0x3ff000000606742b */ /* 0x000fd00000000108 */
[----:B------:R-:W-:-:S08]  /*07c0*/  DFMA R6, R14, R10, R6 ;  /* 0x0000000a0e06722b */ /* 0x000fd00000000006 */
[C---:B------:R-:W-:Y:S02]  /*07d0*/  DMUL R14, R6.reuse, R6 ;  /* 0x00000006060e7228 */ /* 0x040fe40000000000 */
[----:B------:R-:W-:-:S06]  /*07e0*/  DMUL R6, R6, R10 ;  /* 0x0000000a06067228 */ /* 0x000fcc0000000000 */
[----:B------:R-:W-:-:S08]  /*07f0*/  DFMA R14, -R14, R8, 1 ;  /* 0x3ff000000e0e742b */ /* 0x000fd00000000108 */
[----:B------:R-:W-:Y:S01]  /*0800*/  DFMA R12, R12, R10, R14 ;  /* 0x0000000a0c0c722b */ /* 0x000fe2000000000e */
[----:B------:R-:W-:Y:S10]  /*0810*/  BRA.U UP0, `(.L_x_22) ;  /* 0xfffffffd00c07547 */ /* 0x000ff4000b83ffff */
.L_x_21:
[----:B------:R-:W-:-:S09]  /*0820*/  UISETP.NE.AND UP0, UPT, UR4, URZ, UPT ;  /* 0x000000ff0400728c */ /* 0x000fd2000bf05270 */
[----:B------:R-:W-:Y:S05]  /*0830*/  BRA.U !UP0, `(.L_x_20) ;  /* 0x0000000108387547 */ /* 0x000fea000b800000 */
[----:B-1----:R-:W1:Y:S01]  /*0840*/  LDC.64 R10, c[0x0][0x390] ;  /* 0x0000e400ff0a7b82 */ /* 0x002e620000000a00 */
[----:B------:R-:W-:-:S07]  /*0850*/  UIADD3 UR4, UPT, UPT, -UR4, URZ, URZ ;  /* 0x000000ff04047290 */ /* 0x000fce000fffe1ff */
[----:B------:R-:W2:Y:S05]  /*0860*/  LDC.64 R14, c[0x0][0x398] ;  /* 0x0000e600ff0e7b82 */ /* 0x000eaa0000000a00 */
.L_x_26:
[----:B0----5:R-:W-:Y:S01]  /*0870*/  DMUL R8, R12, R12 ;  /* 0x0000000c0c087228 */ /* 0x021fe20000000000 */
[----:B------:R-:W-:-:S04]  /*0880*/  UIADD3 UR4, UPT, UPT, UR4, 0x1, URZ ;  /* 0x0000000104047890 */ /* 0x000fc8000fffe0ff */
[----:B------:R-:W-:-:S03]  /*0890*/  UISETP.NE.AND UP0, UPT, UR4, URZ, UPT ;  /* 0x000000ff0400728c */ /* 0x000fc6000bf05270 */
[----:B-1----:R-:W-:-:S08]  /*08a0*/  DFMA R8, -R8, R10, 1 ;  /* 0x3ff000000808742b */ /* 0x002fd0000000010a */
[----:B------:R-:W-:Y:S02]  /*08b0*/  DADD R8, R8, R6 ;  /* 0x0000000008087229 */ /* 0x000fe40000000006 */
[----:B--2---:R-:W-:-:S08]  /*08c0*/  DMUL R6, R12, R14 ;  /* 0x0000000e0c067228 */ /* 0x004fd00000000000 */
[----:B------:R-:W-:Y:S02]  /*08d0*/  MOV R12, R8 ;  /* 0x00000008000c7202 */ /* 0x000fe40000000f00 */
[----:B------:R-:W-:Y:S01]  /*08e0*/  MOV R13, R9 ;  /* 0x00000009000d7202 */ /* 0x000fe20000000f00 */
[----:B------:R-:W-:Y:S06]  /*08f0*/  BRA.U UP0, `(.L_x_26) ;  /* 0xfffffffd00dc7547 */ /* 0x000fec000b83ffff */
[----:B------:R-:W-:Y:S02]  /*0900*/  MOV R12, R8 ;  /* 0x00000008000c7202 */ /* 0x000fe40000000f00 */
[----:B------:R-:W-:-:S07]  /*0910*/  MOV R13, R9 ;  /* 0x00000009000d7202 */ /* 0x000fce0000000f00 */
.L_x_20:
[----:B-----5:R-:W-:Y:S04]  /*0920*/  STG.E.64 desc[UR6][R2.64], R12 ;  /* 0x0000000c02007986 */ /* 0x020fe8000c101b06 */
[----:B------:R-:W-:Y:S01]  /*0930*/  STG.E.64 desc[UR6][R4.64], R6 ;  /* 0x0000000604007986 */ /* 0x000fe2000c101b06 */
[----:B------:R-:W-:Y:S05]  /*0940*/  EXIT ;  /* 0x000000000000794d */ /* 0x000fea0003800000 */
.L_x_27:
        /* <DEDUP_REMOVED lines=11> */
.L_x_32:


//--------------------- .nv.shared.reserved.0     --------------------------
	.section	.nv.shared.reserved.0,"aw",@nobits
	.weak		__nv_reservedSMEM_offset_0_alias
	.size		__nv_reservedSMEM_offset_0_alias, 0, 64
	.other		__nv_reservedSMEM_offset_0_alias,@"STO_CUDA_RESERVED_SHARED STV_DEFAULT"
__nv_reservedSMEM_offset_0_alias:
	.zero		0
	.zero		64


//--------------------- .nv.constant0._Z11coll_kernelPiS_i --------------------------
	.section	.nv.constant0._Z11coll_kernelPiS_i,"a",@progbits
	.sectionflags	@""
	.align	4
.nv.constant0._Z11coll_kernelPiS_i:
	.zero		916


//--------------------- .nv.constant0._Z16logistics_kernelPddi --------------------------
	.section	.nv.constant0._Z16logistics_kernelPddi,"a",@progbits
	.sectionflags	@""
	.align	4
.nv.constant0._Z16logistics_kernelPddi:
	.zero		916


//--------------------- .nv.constant0._Z15bogdanov_kernelPdS_dddi --------------------------
	.section	.nv.constant0._Z15bogdanov_kernelPdS_dddi,"a",@progbits
	.sectionflags	@""
	.align	4
.nv.constant0._Z15bogdanov_kernelPdS_dddi:
	.zero		940


//--------------------- .nv.constant0._Z17tinkerbell_kernelPdS_ddddi --------------------------
	.section	.nv.constant0._Z17tinkerbell_kernelPdS_ddddi,"a",@progbits
	.sectionflags	@""
	.align	4
.nv.constant0._Z17tinkerbell_kernelPdS_ddddi:
	.zero		948


//--------------------- .nv.constant0._Z12henon_kernelPdS_ddi --------------------------
	.section	.nv.constant0._Z12henon_kernelPdS_ddi,"a",@progbits
	.sectionflags	@""
	.align	4
.nv.constant0._Z12henon_kernelPdS_ddi:
	.zero		932


//--------------------- SYMBOLS --------------------------

	.type		.nv.reservedSmem.offset0,@object
	.size		.nv.reservedSmem.offset0,0x4
